//
// Generated by NVIDIA NVVM Compiler
//
// Compiler Build ID: CL-36424714
// Cuda compilation tools, release 13.0, V13.0.88
// Based on NVVM 20.0.0
//

.version 9.0
.target sm_100
.address_size 64

	// .globl	_Z4gemmILi128ELi128ELi8ELi8ELi8EEvPfS0_S0_iii
// _ZZ4gemmILi128ELi128ELi8ELi8ELi8EEvPfS0_S0_iiiE2sA has been demoted
// _ZZ4gemmILi128ELi128ELi8ELi8ELi8EEvPfS0_S0_iiiE2sB has been demoted

.visible .entry _Z4gemmILi128ELi128ELi8ELi8ELi8EEvPfS0_S0_iii(
	.param .u64 .ptr .align 1 _Z4gemmILi128ELi128ELi8ELi8ELi8EEvPfS0_S0_iii_param_0,
	.param .u64 .ptr .align 1 _Z4gemmILi128ELi128ELi8ELi8ELi8EEvPfS0_S0_iii_param_1,
	.param .u64 .ptr .align 1 _Z4gemmILi128ELi128ELi8ELi8ELi8EEvPfS0_S0_iii_param_2,
	.param .u32 _Z4gemmILi128ELi128ELi8ELi8ELi8EEvPfS0_S0_iii_param_3,
	.param .u32 _Z4gemmILi128ELi128ELi8ELi8ELi8EEvPfS0_S0_iii_param_4,
	.param .u32 _Z4gemmILi128ELi128ELi8ELi8ELi8EEvPfS0_S0_iii_param_5
)
{
	.reg .pred 	%p<20>;
	.reg .b32 	%r<242>;
	.reg .b32 	%f<979>;
	.reg .b64 	%rd<78>;
	// demoted variable
	.shared .align 4 .b8 _ZZ4gemmILi128ELi128ELi8ELi8ELi8EEvPfS0_S0_iiiE2sA[4096];
	// demoted variable
	.shared .align 4 .b8 _ZZ4gemmILi128ELi128ELi8ELi8ELi8EEvPfS0_S0_iiiE2sB[4096];
	ld.param.u32 	%r58, [_Z4gemmILi128ELi128ELi8ELi8ELi8EEvPfS0_S0_iii_param_5];
	mov.u32 	%r59, %tid.x;
	shr.u32 	%r1, %r59, 4;
	and.b32  	%r2, %r59, 15;
	setp.lt.s32 	%p1, %r58, 8;
	mov.f32 	%f915, 0f00000000;
	mov.f32 	%f916, %f915;
	mov.f32 	%f917, %f915;
	mov.f32 	%f918, %f915;
	mov.f32 	%f919, %f915;
	mov.f32 	%f920, %f915;
	mov.f32 	%f921, %f915;
	mov.f32 	%f922, %f915;
	mov.f32 	%f923, %f915;
	mov.f32 	%f924, %f915;
	mov.f32 	%f925, %f915;
	mov.f32 	%f926, %f915;
	mov.f32 	%f927, %f915;
	mov.f32 	%f928, %f915;
	mov.f32 	%f929, %f915;
	mov.f32 	%f930, %f915;
	mov.f32 	%f931, %f915;
	mov.f32 	%f932, %f915;
	mov.f32 	%f933, %f915;
	mov.f32 	%f934, %f915;
	mov.f32 	%f935, %f915;
	mov.f32 	%f936, %f915;
	mov.f32 	%f937, %f915;
	mov.f32 	%f938, %f915;
	mov.f32 	%f939, %f915;
	mov.f32 	%f940, %f915;
	mov.f32 	%f941, %f915;
	mov.f32 	%f942, %f915;
	mov.f32 	%f943, %f915;
	mov.f32 	%f944, %f915;
	mov.f32 	%f945, %f915;
	mov.f32 	%f946, %f915;
	mov.f32 	%f947, %f915;
	mov.f32 	%f948, %f915;
	mov.f32 	%f949, %f915;
	mov.f32 	%f950, %f915;
	mov.f32 	%f951, %f915;
	mov.f32 	%f952, %f915;
	mov.f32 	%f953, %f915;
	mov.f32 	%f954, %f915;
	mov.f32 	%f955, %f915;
	mov.f32 	%f956, %f915;
	mov.f32 	%f957, %f915;
	mov.f32 	%f958, %f915;
	mov.f32 	%f959, %f915;
	mov.f32 	%f960, %f915;
	mov.f32 	%f961, %f915;
	mov.f32 	%f962, %f915;
	mov.f32 	%f963, %f915;
	mov.f32 	%f964, %f915;
	mov.f32 	%f965, %f915;
	mov.f32 	%f966, %f915;
	mov.f32 	%f967, %f915;
	mov.f32 	%f968, %f915;
	mov.f32 	%f969, %f915;
	mov.f32 	%f970, %f915;
	mov.f32 	%f971, %f915;
	mov.f32 	%f972, %f915;
	mov.f32 	%f973, %f915;
	mov.f32 	%f974, %f915;
	mov.f32 	%f975, %f915;
	mov.f32 	%f976, %f915;
	mov.f32 	%f977, %f915;
	mov.f32 	%f978, %f915;
	@%p1 bra 	$L__BB0_29;
	ld.param.u32 	%r221, [_Z4gemmILi128ELi128ELi8ELi8ELi8EEvPfS0_S0_iii_param_4];
	mov.u32 	%r60, %ctaid.x;
	shl.b32 	%r61, %r60, 7;
	shl.b32 	%r62, %r2, 2;
	mov.u32 	%r63, %ctaid.y;
	shl.b32 	%r64, %r63, 7;
	or.b32  	%r65, %r61, %r1;
	add.s32 	%r66, %r65, 8;
	add.s32 	%r67, %r65, 16;
	add.s32 	%r68, %r65, 24;
	add.s32 	%r69, %r65, 32;
	add.s32 	%r70, %r65, 40;
	add.s32 	%r71, %r65, 48;
	add.s32 	%r72, %r65, 56;
	or.b32  	%r73, %r65, 64;
	add.s32 	%r74, %r65, 72;
	add.s32 	%r75, %r65, 80;
	add.s32 	%r76, %r65, 88;
	add.s32 	%r77, %r65, 96;
	add.s32 	%r78, %r65, 104;
	add.s32 	%r79, %r65, 112;
	add.s32 	%r80, %r65, 120;
	shr.s32 	%r81, %r58, 31;
	shr.u32 	%r82, %r81, 29;
	add.s32 	%r83, %r58, %r82;
	shr.s32 	%r84, %r83, 3;
	neg.s32 	%r241, %r84;
	mad.lo.s32 	%r85, %r221, %r1, %r64;
	add.s32 	%r240, %r85, %r62;
	mad.lo.s32 	%r239, %r80, %r58, %r62;
	mad.lo.s32 	%r238, %r79, %r58, %r62;
	mad.lo.s32 	%r237, %r78, %r58, %r62;
	mad.lo.s32 	%r236, %r77, %r58, %r62;
	mad.lo.s32 	%r235, %r76, %r58, %r62;
	mad.lo.s32 	%r234, %r75, %r58, %r62;
	mad.lo.s32 	%r233, %r74, %r58, %r62;
	mad.lo.s32 	%r232, %r73, %r58, %r62;
	mad.lo.s32 	%r231, %r72, %r58, %r62;
	mad.lo.s32 	%r230, %r71, %r58, %r62;
	mad.lo.s32 	%r229, %r70, %r58, %r62;
	mad.lo.s32 	%r228, %r69, %r58, %r62;
	mad.lo.s32 	%r227, %r68, %r58, %r62;
	mad.lo.s32 	%r226, %r67, %r58, %r62;
	mad.lo.s32 	%r225, %r66, %r58, %r62;
	mad.lo.s32 	%r224, %r65, %r58, %r62;
	mov.f32 	%f915, 0f00000000;
$L__BB0_2:
	mov.u32 	%r86, %tid.x;
	and.b32  	%r87, %r86, 15;
	setp.lt.u32 	%p2, %r87, 2;
	@%p2 bra 	$L__BB0_3;
	bra.uni 	$L__BB0_4;
$L__BB0_3:
	ld.param.u64 	%rd67, [_Z4gemmILi128ELi128ELi8ELi8ELi8EEvPfS0_S0_iii_param_0];
	cvta.to.global.u64 	%rd4, %rd67;
	mul.wide.s32 	%rd5, %r224, 4;
	add.s64 	%rd6, %rd4, %rd5;
	ld.global.v4.f32 	{%f195, %f196, %f197, %f198}, [%rd6];
	mov.u32 	%r88, %tid.x;
	shl.b32 	%r89, %r88, 4;
	and.b32  	%r90, %r89, 240;
	mov.u32 	%r91, _ZZ4gemmILi128ELi128ELi8ELi8ELi8EEvPfS0_S0_iiiE2sA;
	add.s32 	%r92, %r91, %r90;
	shl.b32 	%r93, %r88, 1;
	and.b32  	%r94, %r93, 2016;
	add.s32 	%r95, %r92, %r94;
	st.shared.v4.f32 	[%r95], {%f195, %f196, %f197, %f198};
	mul.wide.s32 	%rd7, %r225, 4;
	add.s64 	%rd8, %rd4, %rd7;
	ld.global.v4.f32 	{%f199, %f200, %f201, %f202}, [%rd8];
	st.shared.v4.f32 	[%r95+256], {%f199, %f200, %f201, %f202};
	mul.wide.s32 	%rd9, %r226, 4;
	add.s64 	%rd10, %rd4, %rd9;
	ld.global.v4.f32 	{%f203, %f204, %f205, %f206}, [%rd10];
	st.shared.v4.f32 	[%r95+512], {%f203, %f204, %f205, %f206};
	mul.wide.s32 	%rd11, %r227, 4;
	add.s64 	%rd12, %rd4, %rd11;
	ld.global.v4.f32 	{%f207, %f208, %f209, %f210}, [%rd12];
	st.shared.v4.f32 	[%r95+768], {%f207, %f208, %f209, %f210};
	mul.wide.s32 	%rd13, %r228, 4;
	add.s64 	%rd14, %rd4, %rd13;
	ld.global.v4.f32 	{%f211, %f212, %f213, %f214}, [%rd14];
	st.shared.v4.f32 	[%r95+1024], {%f211, %f212, %f213, %f214};
	mul.wide.s32 	%rd15, %r229, 4;
	add.s64 	%rd16, %rd4, %rd15;
	ld.global.v4.f32 	{%f215, %f216, %f217, %f218}, [%rd16];
	st.shared.v4.f32 	[%r95+1280], {%f215, %f216, %f217, %f218};
	mul.wide.s32 	%rd17, %r230, 4;
	add.s64 	%rd18, %rd4, %rd17;
	ld.global.v4.f32 	{%f219, %f220, %f221, %f222}, [%rd18];
	st.shared.v4.f32 	[%r95+1536], {%f219, %f220, %f221, %f222};
	mul.wide.s32 	%rd19, %r231, 4;
	add.s64 	%rd20, %rd4, %rd19;
	ld.global.v4.f32 	{%f223, %f224, %f225, %f226}, [%rd20];
	st.shared.v4.f32 	[%r95+1792], {%f223, %f224, %f225, %f226};
	mul.wide.s32 	%rd21, %r232, 4;
	add.s64 	%rd22, %rd4, %rd21;
	ld.global.v4.f32 	{%f227, %f228, %f229, %f230}, [%rd22];
	st.shared.v4.f32 	[%r95+2048], {%f227, %f228, %f229, %f230};
$L__BB0_4:
	mov.u32 	%r96, %tid.x;
	setp.gt.u32 	%p3, %r96, 895;
	@%p3 bra 	$L__BB0_25;
	mov.u32 	%r97, %tid.x;
	and.b32  	%r98, %r97, 15;
	setp.gt.u32 	%p4, %r98, 1;
	@%p4 bra 	$L__BB0_7;
	ld.param.u64 	%rd68, [_Z4gemmILi128ELi128ELi8ELi8ELi8EEvPfS0_S0_iii_param_0];
	cvta.to.global.u64 	%rd23, %rd68;
	mul.wide.s32 	%rd24, %r233, 4;
	add.s64 	%rd25, %rd23, %rd24;
	ld.global.v4.f32 	{%f231, %f232, %f233, %f234}, [%rd25];
	mov.u32 	%r99, %tid.x;
	shl.b32 	%r100, %r99, 4;
	and.b32  	%r101, %r100, 240;
	mov.u32 	%r102, _ZZ4gemmILi128ELi128ELi8ELi8ELi8EEvPfS0_S0_iiiE2sA;
	add.s32 	%r103, %r102, %r101;
	shl.b32 	%r104, %r99, 1;
	and.b32  	%r105, %r104, 2016;
	add.s32 	%r106, %r103, %r105;
	st.shared.v4.f32 	[%r106+2304], {%f231, %f232, %f233, %f234};
$L__BB0_7:
	mov.u32 	%r107, %tid.x;
	setp.gt.u32 	%p5, %r107, 767;
	@%p5 bra 	$L__BB0_25;
	mov.u32 	%r108, %tid.x;
	and.b32  	%r109, %r108, 15;
	setp.gt.u32 	%p6, %r109, 1;
	@%p6 bra 	$L__BB0_10;
	ld.param.u64 	%rd69, [_Z4gemmILi128ELi128ELi8ELi8ELi8EEvPfS0_S0_iii_param_0];
	cvta.to.global.u64 	%rd26, %rd69;
	mul.wide.s32 	%rd27, %r234, 4;
	add.s64 	%rd28, %rd26, %rd27;
	ld.global.v4.f32 	{%f235, %f236, %f237, %f238}, [%rd28];
	mov.u32 	%r110, %tid.x;
	shl.b32 	%r111, %r110, 4;
	and.b32  	%r112, %r111, 240;
	mov.u32 	%r113, _ZZ4gemmILi128ELi128ELi8ELi8ELi8EEvPfS0_S0_iiiE2sA;
	add.s32 	%r114, %r113, %r112;
	shl.b32 	%r115, %r110, 1;
	and.b32  	%r116, %r115, 2016;
	add.s32 	%r117, %r114, %r116;
	st.shared.v4.f32 	[%r117+2560], {%f235, %f236, %f237, %f238};
$L__BB0_10:
	mov.u32 	%r118, %tid.x;
	setp.gt.u32 	%p7, %r118, 639;
	@%p7 bra 	$L__BB0_25;
	mov.u32 	%r119, %tid.x;
	and.b32  	%r120, %r119, 15;
	setp.gt.u32 	%p8, %r120, 1;
	@%p8 bra 	$L__BB0_13;
	ld.param.u64 	%rd70, [_Z4gemmILi128ELi128ELi8ELi8ELi8EEvPfS0_S0_iii_param_0];
	cvta.to.global.u64 	%rd29, %rd70;
	mul.wide.s32 	%rd30, %r235, 4;
	add.s64 	%rd31, %rd29, %rd30;
	ld.global.v4.f32 	{%f239, %f240, %f241, %f242}, [%rd31];
	mov.u32 	%r121, %tid.x;
	shl.b32 	%r122, %r121, 4;
	and.b32  	%r123, %r122, 240;
	mov.u32 	%r124, _ZZ4gemmILi128ELi128ELi8ELi8ELi8EEvPfS0_S0_iiiE2sA;
	add.s32 	%r125, %r124, %r123;
	shl.b32 	%r126, %r121, 1;
	and.b32  	%r127, %r126, 2016;
	add.s32 	%r128, %r125, %r127;
	st.shared.v4.f32 	[%r128+2816], {%f239, %f240, %f241, %f242};
$L__BB0_13:
	mov.u32 	%r129, %tid.x;
	setp.gt.u32 	%p9, %r129, 511;
	@%p9 bra 	$L__BB0_25;
	mov.u32 	%r130, %tid.x;
	and.b32  	%r131, %r130, 15;
	setp.gt.u32 	%p10, %r131, 1;
	@%p10 bra 	$L__BB0_16;
	ld.param.u64 	%rd71, [_Z4gemmILi128ELi128ELi8ELi8ELi8EEvPfS0_S0_iii_param_0];
	cvta.to.global.u64 	%rd32, %rd71;
	mul.wide.s32 	%rd33, %r236, 4;
	add.s64 	%rd34, %rd32, %rd33;
	ld.global.v4.f32 	{%f243, %f244, %f245, %f246}, [%rd34];
	mov.u32 	%r132, %tid.x;
	shl.b32 	%r133, %r132, 4;
	and.b32  	%r134, %r133, 240;
	mov.u32 	%r135, _ZZ4gemmILi128ELi128ELi8ELi8ELi8EEvPfS0_S0_iiiE2sA;
	add.s32 	%r136, %r135, %r134;
	shl.b32 	%r137, %r132, 1;
	and.b32  	%r138, %r137, 2016;
	add.s32 	%r139, %r136, %r138;
	st.shared.v4.f32 	[%r139+3072], {%f243, %f244, %f245, %f246};
$L__BB0_16:
	mov.u32 	%r140, %tid.x;
	setp.gt.u32 	%p11, %r140, 383;
	@%p11 bra 	$L__BB0_25;
	mov.u32 	%r141, %tid.x;
	and.b32  	%r142, %r141, 15;
	setp.gt.u32 	%p12, %r142, 1;
	@%p12 bra 	$L__BB0_19;
	ld.param.u64 	%rd72, [_Z4gemmILi128ELi128ELi8ELi8ELi8EEvPfS0_S0_iii_param_0];
	cvta.to.global.u64 	%rd35, %rd72;
	mul.wide.s32 	%rd36, %r237, 4;
	add.s64 	%rd37, %rd35, %rd36;
	ld.global.v4.f32 	{%f247, %f248, %f249, %f250}, [%rd37];
	mov.u32 	%r143, %tid.x;
	shl.b32 	%r144, %r143, 4;
	and.b32  	%r145, %r144, 240;
	mov.u32 	%r146, _ZZ4gemmILi128ELi128ELi8ELi8ELi8EEvPfS0_S0_iiiE2sA;
	add.s32 	%r147, %r146, %r145;
	shl.b32 	%r148, %r143, 1;
	and.b32  	%r149, %r148, 2016;
	add.s32 	%r150, %r147, %r149;
	st.shared.v4.f32 	[%r150+3328], {%f247, %f248, %f249, %f250};
$L__BB0_19:
	mov.u32 	%r151, %tid.x;
	setp.gt.u32 	%p13, %r151, 255;
	@%p13 bra 	$L__BB0_25;
	mov.u32 	%r152, %tid.x;
	and.b32  	%r153, %r152, 15;
	setp.gt.u32 	%p14, %r153, 1;
	@%p14 bra 	$L__BB0_22;
	ld.param.u64 	%rd73, [_Z4gemmILi128ELi128ELi8ELi8ELi8EEvPfS0_S0_iii_param_0];
	cvta.to.global.u64 	%rd38, %rd73;
	mul.wide.s32 	%rd39, %r238, 4;
	add.s64 	%rd40, %rd38, %rd39;
	ld.global.v4.f32 	{%f251, %f252, %f253, %f254}, [%rd40];
	mov.u32 	%r154, %tid.x;
	shl.b32 	%r155, %r154, 4;
	and.b32  	%r156, %r155, 240;
	mov.u32 	%r157, _ZZ4gemmILi128ELi128ELi8ELi8ELi8EEvPfS0_S0_iiiE2sA;
	add.s32 	%r158, %r157, %r156;
	shl.b32 	%r159, %r154, 1;
	and.b32  	%r160, %r159, 2016;
	add.s32 	%r161, %r158, %r160;
	st.shared.v4.f32 	[%r161+3584], {%f251, %f252, %f253, %f254};
$L__BB0_22:
	mov.u32 	%r162, %tid.x;
	setp.gt.u32 	%p15, %r162, 127;
	@%p15 bra 	$L__BB0_28;
	mov.u32 	%r163, %tid.x;
	and.b32  	%r164, %r163, 15;
	setp.gt.u32 	%p16, %r164, 1;
	@%p16 bra 	$L__BB0_25;
	ld.param.u64 	%rd74, [_Z4gemmILi128ELi128ELi8ELi8ELi8EEvPfS0_S0_iii_param_0];
	cvta.to.global.u64 	%rd41, %rd74;
	mul.wide.s32 	%rd42, %r239, 4;
	add.s64 	%rd43, %rd41, %rd42;
	ld.global.v4.f32 	{%f255, %f256, %f257, %f258}, [%rd43];
	mov.u32 	%r165, %tid.x;
	shl.b32 	%r166, %r165, 4;
	and.b32  	%r167, %r166, 240;
	mov.u32 	%r168, _ZZ4gemmILi128ELi128ELi8ELi8ELi8EEvPfS0_S0_iiiE2sA;
	add.s32 	%r169, %r168, %r167;
	shl.b32 	%r170, %r165, 1;
	and.b32  	%r171, %r170, 2016;
	add.s32 	%r172, %r169, %r171;
	st.shared.v4.f32 	[%r172+3840], {%f255, %f256, %f257, %f258};
$L__BB0_25:
	mov.u32 	%r173, %tid.x;
	setp.lt.u32 	%p17, %r173, 128;
	@%p17 bra 	$L__BB0_26;
	bra.uni 	$L__BB0_28;
$L__BB0_26:
	ld.param.u64 	%rd75, [_Z4gemmILi128ELi128ELi8ELi8ELi8EEvPfS0_S0_iii_param_1];
	mov.u32 	%r174, %tid.x;
	and.b32  	%r175, %r174, 15;
	setp.gt.u32 	%p18, %r175, 7;
	cvta.to.global.u64 	%rd44, %rd75;
	mul.wide.s32 	%rd45, %r240, 4;
	add.s64 	%rd46, %rd44, %rd45;
	ld.global.v4.f32 	{%f259, %f260, %f261, %f262}, [%rd46];
	shl.b32 	%r176, %r174, 5;
	and.b32  	%r177, %r176, 32256;
	mov.u32 	%r178, _ZZ4gemmILi128ELi128ELi8ELi8ELi8EEvPfS0_S0_iiiE2sB;
	add.s32 	%r179, %r178, %r177;
	shl.b32 	%r180, %r174, 4;
	and.b32  	%r181, %r180, 240;
	add.s32 	%r182, %r179, %r181;
	st.shared.v4.f32 	[%r182], {%f259, %f260, %f261, %f262};
	ld.global.v4.f32 	{%f263, %f264, %f265, %f266}, [%rd46+128];
	st.shared.v4.f32 	[%r182+128], {%f263, %f264, %f265, %f266};
	ld.global.v4.f32 	{%f267, %f268, %f269, %f270}, [%rd46+256];
	st.shared.v4.f32 	[%r182+256], {%f267, %f268, %f269, %f270};
	@%p18 bra 	$L__BB0_28;
	ld.param.u64 	%rd76, [_Z4gemmILi128ELi128ELi8ELi8ELi8EEvPfS0_S0_iii_param_1];
	cvta.to.global.u64 	%rd47, %rd76;
	mul.wide.s32 	%rd48, %r240, 4;
	add.s64 	%rd49, %rd47, %rd48;
	ld.global.v4.f32 	{%f271, %f272, %f273, %f274}, [%rd49+384];
	mov.u32 	%r183, %tid.x;
	shl.b32 	%r184, %r183, 5;
	and.b32  	%r185, %r184, 32256;
	mov.u32 	%r186, _ZZ4gemmILi128ELi128ELi8ELi8ELi8EEvPfS0_S0_iiiE2sB;
	add.s32 	%r187, %r186, %r185;
	shl.b32 	%r188, %r183, 4;
	and.b32  	%r189, %r188, 240;
	add.s32 	%r190, %r187, %r189;
	st.shared.v4.f32 	[%r190+384], {%f271, %f272, %f273, %f274};
$L__BB0_28:
	ld.param.u32 	%r222, [_Z4gemmILi128ELi128ELi8ELi8ELi8EEvPfS0_S0_iii_param_4];
	bar.sync 	0;
	mov.u32 	%r191, %tid.x;
	shl.b32 	%r192, %r191, 1;
	and.b32  	%r193, %r192, 2016;
	mov.u32 	%r194, _ZZ4gemmILi128ELi128ELi8ELi8ELi8EEvPfS0_S0_iiiE2sA;
	add.s32 	%r195, %r194, %r193;
	ld.shared.f32 	%f275, [%r195];
	ld.shared.f32 	%f276, [%r195+512];
	ld.shared.f32 	%f277, [%r195+1024];
	ld.shared.f32 	%f278, [%r195+1536];
	ld.shared.f32 	%f279, [%r195+2048];
	ld.shared.f32 	%f280, [%r195+2560];
	ld.shared.f32 	%f281, [%r195+3072];
	ld.shared.f32 	%f282, [%r195+3584];
	shl.b32 	%r196, %r191, 2;
	and.b32  	%r197, %r196, 60;
	mov.u32 	%r198, _ZZ4gemmILi128ELi128ELi8ELi8ELi8EEvPfS0_S0_iiiE2sB;
	add.s32 	%r199, %r198, %r197;
	ld.shared.f32 	%f283, [%r199];
	ld.shared.f32 	%f284, [%r199+64];
	ld.shared.f32 	%f285, [%r199+128];
	ld.shared.f32 	%f286, [%r199+192];
	ld.shared.f32 	%f287, [%r199+256];
	ld.shared.f32 	%f288, [%r199+320];
	ld.shared.f32 	%f289, [%r199+384];
	ld.shared.f32 	%f290, [%r199+448];
	fma.rn.f32 	%f291, %f275, %f283, %f978;
	fma.rn.f32 	%f292, %f275, %f284, %f977;
	fma.rn.f32 	%f293, %f275, %f285, %f976;
	fma.rn.f32 	%f294, %f275, %f286, %f975;
	fma.rn.f32 	%f295, %f275, %f287, %f974;
	fma.rn.f32 	%f296, %f275, %f288, %f973;
	fma.rn.f32 	%f297, %f275, %f289, %f972;
	fma.rn.f32 	%f298, %f275, %f290, %f971;
	fma.rn.f32 	%f299, %f276, %f283, %f970;
	fma.rn.f32 	%f300, %f276, %f284, %f969;
	fma.rn.f32 	%f301, %f276, %f285, %f968;
	fma.rn.f32 	%f302, %f276, %f286, %f967;
	fma.rn.f32 	%f303, %f276, %f287, %f966;
	fma.rn.f32 	%f304, %f276, %f288, %f965;
	fma.rn.f32 	%f305, %f276, %f289, %f964;
	fma.rn.f32 	%f306, %f276, %f290, %f963;
	fma.rn.f32 	%f307, %f277, %f283, %f962;
	fma.rn.f32 	%f308, %f277, %f284, %f961;
	fma.rn.f32 	%f309, %f277, %f285, %f960;
	fma.rn.f32 	%f310, %f277, %f286, %f959;
	fma.rn.f32 	%f311, %f277, %f287, %f958;
	fma.rn.f32 	%f312, %f277, %f288, %f957;
	fma.rn.f32 	%f313, %f277, %f289, %f956;
	fma.rn.f32 	%f314, %f277, %f290, %f955;
	fma.rn.f32 	%f315, %f278, %f283, %f954;
	fma.rn.f32 	%f316, %f278, %f284, %f953;
	fma.rn.f32 	%f317, %f278, %f285, %f952;
	fma.rn.f32 	%f318, %f278, %f286, %f951;
	fma.rn.f32 	%f319, %f278, %f287, %f950;
	fma.rn.f32 	%f320, %f278, %f288, %f949;
	fma.rn.f32 	%f321, %f278, %f289, %f948;
	fma.rn.f32 	%f322, %f278, %f290, %f947;
	fma.rn.f32 	%f323, %f279, %f283, %f946;
	fma.rn.f32 	%f324, %f279, %f284, %f945;
	fma.rn.f32 	%f325, %f279, %f285, %f944;
	fma.rn.f32 	%f326, %f279, %f286, %f943;
	fma.rn.f32 	%f327, %f279, %f287, %f942;
	fma.rn.f32 	%f328, %f279, %f288, %f941;
	fma.rn.f32 	%f329, %f279, %f289, %f940;
	fma.rn.f32 	%f330, %f279, %f290, %f939;
	fma.rn.f32 	%f331, %f280, %f283, %f938;
	fma.rn.f32 	%f332, %f280, %f284, %f937;
	fma.rn.f32 	%f333, %f280, %f285, %f936;
	fma.rn.f32 	%f334, %f280, %f286, %f935;
	fma.rn.f32 	%f335, %f280, %f287, %f934;
	fma.rn.f32 	%f336, %f280, %f288, %f933;
	fma.rn.f32 	%f337, %f280, %f289, %f932;
	fma.rn.f32 	%f338, %f280, %f290, %f931;
	fma.rn.f32 	%f339, %f281, %f283, %f930;
	fma.rn.f32 	%f340, %f281, %f284, %f929;
	fma.rn.f32 	%f341, %f281, %f285, %f928;
	fma.rn.f32 	%f342, %f281, %f286, %f927;
	fma.rn.f32 	%f343, %f281, %f287, %f926;
	fma.rn.f32 	%f344, %f281, %f288, %f925;
	fma.rn.f32 	%f345, %f281, %f289, %f924;
	fma.rn.f32 	%f346, %f281, %f290, %f923;
	fma.rn.f32 	%f347, %f282, %f283, %f922;
	fma.rn.f32 	%f348, %f282, %f284, %f921;
	fma.rn.f32 	%f349, %f282, %f285, %f920;
	fma.rn.f32 	%f350, %f282, %f286, %f919;
	fma.rn.f32 	%f351, %f282, %f287, %f918;
	fma.rn.f32 	%f352, %f282, %f288, %f917;
	fma.rn.f32 	%f353, %f282, %f289, %f916;
	fma.rn.f32 	%f354, %f282, %f290, %f915;
	ld.shared.f32 	%f355, [%r195+4];
	ld.shared.f32 	%f356, [%r195+516];
	ld.shared.f32 	%f357, [%r195+1028];
	ld.shared.f32 	%f358, [%r195+1540];
	ld.shared.f32 	%f359, [%r195+2052];
	ld.shared.f32 	%f360, [%r195+2564];
	ld.shared.f32 	%f361, [%r195+3076];
	ld.shared.f32 	%f362, [%r195+3588];
	ld.shared.f32 	%f363, [%r199+512];
	ld.shared.f32 	%f364, [%r199+576];
	ld.shared.f32 	%f365, [%r199+640];
	ld.shared.f32 	%f366, [%r199+704];
	ld.shared.f32 	%f367, [%r199+768];
	ld.shared.f32 	%f368, [%r199+832];
	ld.shared.f32 	%f369, [%r199+896];
	ld.shared.f32 	%f370, [%r199+960];
	fma.rn.f32 	%f371, %f355, %f363, %f291;
	fma.rn.f32 	%f372, %f355, %f364, %f292;
	fma.rn.f32 	%f373, %f355, %f365, %f293;
	fma.rn.f32 	%f374, %f355, %f366, %f294;
	fma.rn.f32 	%f375, %f355, %f367, %f295;
	fma.rn.f32 	%f376, %f355, %f368, %f296;
	fma.rn.f32 	%f377, %f355, %f369, %f297;
	fma.rn.f32 	%f378, %f355, %f370, %f298;
	fma.rn.f32 	%f379, %f356, %f363, %f299;
	fma.rn.f32 	%f380, %f356, %f364, %f300;
	fma.rn.f32 	%f381, %f356, %f365, %f301;
	fma.rn.f32 	%f382, %f356, %f366, %f302;
	fma.rn.f32 	%f383, %f356, %f367, %f303;
	fma.rn.f32 	%f384, %f356, %f368, %f304;
	fma.rn.f32 	%f385, %f356, %f369, %f305;
	fma.rn.f32 	%f386, %f356, %f370, %f306;
	fma.rn.f32 	%f387, %f357, %f363, %f307;
	fma.rn.f32 	%f388, %f357, %f364, %f308;
	fma.rn.f32 	%f389, %f357, %f365, %f309;
	fma.rn.f32 	%f390, %f357, %f366, %f310;
	fma.rn.f32 	%f391, %f357, %f367, %f311;
	fma.rn.f32 	%f392, %f357, %f368, %f312;
	fma.rn.f32 	%f393, %f357, %f369, %f313;
	fma.rn.f32 	%f394, %f357, %f370, %f314;
	fma.rn.f32 	%f395, %f358, %f363, %f315;
	fma.rn.f32 	%f396, %f358, %f364, %f316;
	fma.rn.f32 	%f397, %f358, %f365, %f317;
	fma.rn.f32 	%f398, %f358, %f366, %f318;
	fma.rn.f32 	%f399, %f358, %f367, %f319;
	fma.rn.f32 	%f400, %f358, %f368, %f320;
	fma.rn.f32 	%f401, %f358, %f369, %f321;
	fma.rn.f32 	%f402, %f358, %f370, %f322;
	fma.rn.f32 	%f403, %f359, %f363, %f323;
	fma.rn.f32 	%f404, %f359, %f364, %f324;
	fma.rn.f32 	%f405, %f359, %f365, %f325;
	fma.rn.f32 	%f406, %f359, %f366, %f326;
	fma.rn.f32 	%f407, %f359, %f367, %f327;
	fma.rn.f32 	%f408, %f359, %f368, %f328;
	fma.rn.f32 	%f409, %f359, %f369, %f329;
	fma.rn.f32 	%f410, %f359, %f370, %f330;
	fma.rn.f32 	%f411, %f360, %f363, %f331;
	fma.rn.f32 	%f412, %f360, %f364, %f332;
	fma.rn.f32 	%f413, %f360, %f365, %f333;
	fma.rn.f32 	%f414, %f360, %f366, %f334;
	fma.rn.f32 	%f415, %f360, %f367, %f335;
	fma.rn.f32 	%f416, %f360, %f368, %f336;
	fma.rn.f32 	%f417, %f360, %f369, %f337;
	fma.rn.f32 	%f418, %f360, %f370, %f338;
	fma.rn.f32 	%f419, %f361, %f363, %f339;
	fma.rn.f32 	%f420, %f361, %f364, %f340;
	fma.rn.f32 	%f421, %f361, %f365, %f341;
	fma.rn.f32 	%f422, %f361, %f366, %f342;
	fma.rn.f32 	%f423, %f361, %f367, %f343;
	fma.rn.f32 	%f424, %f361, %f368, %f344;
	fma.rn.f32 	%f425, %f361, %f369, %f345;
	fma.rn.f32 	%f426, %f361, %f370, %f346;
	fma.rn.f32 	%f427, %f362, %f363, %f347;
	fma.rn.f32 	%f428, %f362, %f364, %f348;
	fma.rn.f32 	%f429, %f362, %f365, %f349;
	fma.rn.f32 	%f430, %f362, %f366, %f350;
	fma.rn.f32 	%f431, %f362, %f367, %f351;
	fma.rn.f32 	%f432, %f362, %f368, %f352;
	fma.rn.f32 	%f433, %f362, %f369, %f353;
	fma.rn.f32 	%f434, %f362, %f370, %f354;
	ld.shared.f32 	%f435, [%r195+8];
	ld.shared.f32 	%f436, [%r195+520];
	ld.shared.f32 	%f437, [%r195+1032];
	ld.shared.f32 	%f438, [%r195+1544];
	ld.shared.f32 	%f439, [%r195+2056];
	ld.shared.f32 	%f440, [%r195+2568];
	ld.shared.f32 	%f441, [%r195+3080];
	ld.shared.f32 	%f442, [%r195+3592];
	ld.shared.f32 	%f443, [%r199+1024];
	ld.shared.f32 	%f444, [%r199+1088];
	ld.shared.f32 	%f445, [%r199+1152];
	ld.shared.f32 	%f446, [%r199+1216];
	ld.shared.f32 	%f447, [%r199+1280];
	ld.shared.f32 	%f448, [%r199+1344];
	ld.shared.f32 	%f449, [%r199+1408];
	ld.shared.f32 	%f450, [%r199+1472];
	fma.rn.f32 	%f451, %f435, %f443, %f371;
	fma.rn.f32 	%f452, %f435, %f444, %f372;
	fma.rn.f32 	%f453, %f435, %f445, %f373;
	fma.rn.f32 	%f454, %f435, %f446, %f374;
	fma.rn.f32 	%f455, %f435, %f447, %f375;
	fma.rn.f32 	%f456, %f435, %f448, %f376;
	fma.rn.f32 	%f457, %f435, %f449, %f377;
	fma.rn.f32 	%f458, %f435, %f450, %f378;
	fma.rn.f32 	%f459, %f436, %f443, %f379;
	fma.rn.f32 	%f460, %f436, %f444, %f380;
	fma.rn.f32 	%f461, %f436, %f445, %f381;
	fma.rn.f32 	%f462, %f436, %f446, %f382;
	fma.rn.f32 	%f463, %f436, %f447, %f383;
	fma.rn.f32 	%f464, %f436, %f448, %f384;
	fma.rn.f32 	%f465, %f436, %f449, %f385;
	fma.rn.f32 	%f466, %f436, %f450, %f386;
	fma.rn.f32 	%f467, %f437, %f443, %f387;
	fma.rn.f32 	%f468, %f437, %f444, %f388;
	fma.rn.f32 	%f469, %f437, %f445, %f389;
	fma.rn.f32 	%f470, %f437, %f446, %f390;
	fma.rn.f32 	%f471, %f437, %f447, %f391;
	fma.rn.f32 	%f472, %f437, %f448, %f392;
	fma.rn.f32 	%f473, %f437, %f449, %f393;
	fma.rn.f32 	%f474, %f437, %f450, %f394;
	fma.rn.f32 	%f475, %f438, %f443, %f395;
	fma.rn.f32 	%f476, %f438, %f444, %f396;
	fma.rn.f32 	%f477, %f438, %f445, %f397;
	fma.rn.f32 	%f478, %f438, %f446, %f398;
	fma.rn.f32 	%f479, %f438, %f447, %f399;
	fma.rn.f32 	%f480, %f438, %f448, %f400;
	fma.rn.f32 	%f481, %f438, %f449, %f401;
	fma.rn.f32 	%f482, %f438, %f450, %f402;
	fma.rn.f32 	%f483, %f439, %f443, %f403;
	fma.rn.f32 	%f484, %f439, %f444, %f404;
	fma.rn.f32 	%f485, %f439, %f445, %f405;
	fma.rn.f32 	%f486, %f439, %f446, %f406;
	fma.rn.f32 	%f487, %f439, %f447, %f407;
	fma.rn.f32 	%f488, %f439, %f448, %f408;
	fma.rn.f32 	%f489, %f439, %f449, %f409;
	fma.rn.f32 	%f490, %f439, %f450, %f410;
	fma.rn.f32 	%f491, %f440, %f443, %f411;
	fma.rn.f32 	%f492, %f440, %f444, %f412;
	fma.rn.f32 	%f493, %f440, %f445, %f413;
	fma.rn.f32 	%f494, %f440, %f446, %f414;
	fma.rn.f32 	%f495, %f440, %f447, %f415;
	fma.rn.f32 	%f496, %f440, %f448, %f416;
	fma.rn.f32 	%f497, %f440, %f449, %f417;
	fma.rn.f32 	%f498, %f440, %f450, %f418;
	fma.rn.f32 	%f499, %f441, %f443, %f419;
	fma.rn.f32 	%f500, %f441, %f444, %f420;
	fma.rn.f32 	%f501, %f441, %f445, %f421;
	fma.rn.f32 	%f502, %f441, %f446, %f422;
	fma.rn.f32 	%f503, %f441, %f447, %f423;
	fma.rn.f32 	%f504, %f441, %f448, %f424;
	fma.rn.f32 	%f505, %f441, %f449, %f425;
	fma.rn.f32 	%f506, %f441, %f450, %f426;
	fma.rn.f32 	%f507, %f442, %f443, %f427;
	fma.rn.f32 	%f508, %f442, %f444, %f428;
	fma.rn.f32 	%f509, %f442, %f445, %f429;
	fma.rn.f32 	%f510, %f442, %f446, %f430;
	fma.rn.f32 	%f511, %f442, %f447, %f431;
	fma.rn.f32 	%f512, %f442, %f448, %f432;
	fma.rn.f32 	%f513, %f442, %f449, %f433;
	fma.rn.f32 	%f514, %f442, %f450, %f434;
	ld.shared.f32 	%f515, [%r195+12];
	ld.shared.f32 	%f516, [%r195+524];
	ld.shared.f32 	%f517, [%r195+1036];
	ld.shared.f32 	%f518, [%r195+1548];
	ld.shared.f32 	%f519, [%r195+2060];
	ld.shared.f32 	%f520, [%r195+2572];
	ld.shared.f32 	%f521, [%r195+3084];
	ld.shared.f32 	%f522, [%r195+3596];
	ld.shared.f32 	%f523, [%r199+1536];
	ld.shared.f32 	%f524, [%r199+1600];
	ld.shared.f32 	%f525, [%r199+1664];
	ld.shared.f32 	%f526, [%r199+1728];
	ld.shared.f32 	%f527, [%r199+1792];
	ld.shared.f32 	%f528, [%r199+1856];
	ld.shared.f32 	%f529, [%r199+1920];
	ld.shared.f32 	%f530, [%r199+1984];
	fma.rn.f32 	%f531, %f515, %f523, %f451;
	fma.rn.f32 	%f532, %f515, %f524, %f452;
	fma.rn.f32 	%f533, %f515, %f525, %f453;
	fma.rn.f32 	%f534, %f515, %f526, %f454;
	fma.rn.f32 	%f535, %f515, %f527, %f455;
	fma.rn.f32 	%f536, %f515, %f528, %f456;
	fma.rn.f32 	%f537, %f515, %f529, %f457;
	fma.rn.f32 	%f538, %f515, %f530, %f458;
	fma.rn.f32 	%f539, %f516, %f523, %f459;
	fma.rn.f32 	%f540, %f516, %f524, %f460;
	fma.rn.f32 	%f541, %f516, %f525, %f461;
	fma.rn.f32 	%f542, %f516, %f526, %f462;
	fma.rn.f32 	%f543, %f516, %f527, %f463;
	fma.rn.f32 	%f544, %f516, %f528, %f464;
	fma.rn.f32 	%f545, %f516, %f529, %f465;
	fma.rn.f32 	%f546, %f516, %f530, %f466;
	fma.rn.f32 	%f547, %f517, %f523, %f467;
	fma.rn.f32 	%f548, %f517, %f524, %f468;
	fma.rn.f32 	%f549, %f517, %f525, %f469;
	fma.rn.f32 	%f550, %f517, %f526, %f470;
	fma.rn.f32 	%f551, %f517, %f527, %f471;
	fma.rn.f32 	%f552, %f517, %f528, %f472;
	fma.rn.f32 	%f553, %f517, %f529, %f473;
	fma.rn.f32 	%f554, %f517, %f530, %f474;
	fma.rn.f32 	%f555, %f518, %f523, %f475;
	fma.rn.f32 	%f556, %f518, %f524, %f476;
	fma.rn.f32 	%f557, %f518, %f525, %f477;
	fma.rn.f32 	%f558, %f518, %f526, %f478;
	fma.rn.f32 	%f559, %f518, %f527, %f479;
	fma.rn.f32 	%f560, %f518, %f528, %f480;
	fma.rn.f32 	%f561, %f518, %f529, %f481;
	fma.rn.f32 	%f562, %f518, %f530, %f482;
	fma.rn.f32 	%f563, %f519, %f523, %f483;
	fma.rn.f32 	%f564, %f519, %f524, %f484;
	fma.rn.f32 	%f565, %f519, %f525, %f485;
	fma.rn.f32 	%f566, %f519, %f526, %f486;
	fma.rn.f32 	%f567, %f519, %f527, %f487;
	fma.rn.f32 	%f568, %f519, %f528, %f488;
	fma.rn.f32 	%f569, %f519, %f529, %f489;
	fma.rn.f32 	%f570, %f519, %f530, %f490;
	fma.rn.f32 	%f571, %f520, %f523, %f491;
	fma.rn.f32 	%f572, %f520, %f524, %f492;
	fma.rn.f32 	%f573, %f520, %f525, %f493;
	fma.rn.f32 	%f574, %f520, %f526, %f494;
	fma.rn.f32 	%f575, %f520, %f527, %f495;
	fma.rn.f32 	%f576, %f520, %f528, %f496;
	fma.rn.f32 	%f577, %f520, %f529, %f497;
	fma.rn.f32 	%f578, %f520, %f530, %f498;
	fma.rn.f32 	%f579, %f521, %f523, %f499;
	fma.rn.f32 	%f580, %f521, %f524, %f500;
	fma.rn.f32 	%f581, %f521, %f525, %f501;
	fma.rn.f32 	%f582, %f521, %f526, %f502;
	fma.rn.f32 	%f583, %f521, %f527, %f503;
	fma.rn.f32 	%f584, %f521, %f528, %f504;
	fma.rn.f32 	%f585, %f521, %f529, %f505;
	fma.rn.f32 	%f586, %f521, %f530, %f506;
	fma.rn.f32 	%f587, %f522, %f523, %f507;
	fma.rn.f32 	%f588, %f522, %f524, %f508;
	fma.rn.f32 	%f589, %f522, %f525, %f509;
	fma.rn.f32 	%f590, %f522, %f526, %f510;
	fma.rn.f32 	%f591, %f522, %f527, %f511;
	fma.rn.f32 	%f592, %f522, %f528, %f512;
	fma.rn.f32 	%f593, %f522, %f529, %f513;
	fma.rn.f32 	%f594, %f522, %f530, %f514;
	ld.shared.f32 	%f595, [%r195+16];
	ld.shared.f32 	%f596, [%r195+528];
	ld.shared.f32 	%f597, [%r195+1040];
	ld.shared.f32 	%f598, [%r195+1552];
	ld.shared.f32 	%f599, [%r195+2064];
	ld.shared.f32 	%f600, [%r195+2576];
	ld.shared.f32 	%f601, [%r195+3088];
	ld.shared.f32 	%f602, [%r195+3600];
	ld.shared.f32 	%f603, [%r199+2048];
	ld.shared.f32 	%f604, [%r199+2112];
	ld.shared.f32 	%f605, [%r199+2176];
	ld.shared.f32 	%f606, [%r199+2240];
	ld.shared.f32 	%f607, [%r199+2304];
	ld.shared.f32 	%f608, [%r199+2368];
	ld.shared.f32 	%f609, [%r199+2432];
	ld.shared.f32 	%f610, [%r199+2496];
	fma.rn.f32 	%f611, %f595, %f603, %f531;
	fma.rn.f32 	%f612, %f595, %f604, %f532;
	fma.rn.f32 	%f613, %f595, %f605, %f533;
	fma.rn.f32 	%f614, %f595, %f606, %f534;
	fma.rn.f32 	%f615, %f595, %f607, %f535;
	fma.rn.f32 	%f616, %f595, %f608, %f536;
	fma.rn.f32 	%f617, %f595, %f609, %f537;
	fma.rn.f32 	%f618, %f595, %f610, %f538;
	fma.rn.f32 	%f619, %f596, %f603, %f539;
	fma.rn.f32 	%f620, %f596, %f604, %f540;
	fma.rn.f32 	%f621, %f596, %f605, %f541;
	fma.rn.f32 	%f622, %f596, %f606, %f542;
	fma.rn.f32 	%f623, %f596, %f607, %f543;
	fma.rn.f32 	%f624, %f596, %f608, %f544;
	fma.rn.f32 	%f625, %f596, %f609, %f545;
	fma.rn.f32 	%f626, %f596, %f610, %f546;
	fma.rn.f32 	%f627, %f597, %f603, %f547;
	fma.rn.f32 	%f628, %f597, %f604, %f548;
	fma.rn.f32 	%f629, %f597, %f605, %f549;
	fma.rn.f32 	%f630, %f597, %f606, %f550;
	fma.rn.f32 	%f631, %f597, %f607, %f551;
	fma.rn.f32 	%f632, %f597, %f608, %f552;
	fma.rn.f32 	%f633, %f597, %f609, %f553;
	fma.rn.f32 	%f634, %f597, %f610, %f554;
	fma.rn.f32 	%f635, %f598, %f603, %f555;
	fma.rn.f32 	%f636, %f598, %f604, %f556;
	fma.rn.f32 	%f637, %f598, %f605, %f557;
	fma.rn.f32 	%f638, %f598, %f606, %f558;
	fma.rn.f32 	%f639, %f598, %f607, %f559;
	fma.rn.f32 	%f640, %f598, %f608, %f560;
	fma.rn.f32 	%f641, %f598, %f609, %f561;
	fma.rn.f32 	%f642, %f598, %f610, %f562;
	fma.rn.f32 	%f643, %f599, %f603, %f563;
	fma.rn.f32 	%f644, %f599, %f604, %f564;
	fma.rn.f32 	%f645, %f599, %f605, %f565;
	fma.rn.f32 	%f646, %f599, %f606, %f566;
	fma.rn.f32 	%f647, %f599, %f607, %f567;
	fma.rn.f32 	%f648, %f599, %f608, %f568;
	fma.rn.f32 	%f649, %f599, %f609, %f569;
	fma.rn.f32 	%f650, %f599, %f610, %f570;
	fma.rn.f32 	%f651, %f600, %f603, %f571;
	fma.rn.f32 	%f652, %f600, %f604, %f572;
	fma.rn.f32 	%f653, %f600, %f605, %f573;
	fma.rn.f32 	%f654, %f600, %f606, %f574;
	fma.rn.f32 	%f655, %f600, %f607, %f575;
	fma.rn.f32 	%f656, %f600, %f608, %f576;
	fma.rn.f32 	%f657, %f600, %f609, %f577;
	fma.rn.f32 	%f658, %f600, %f610, %f578;
	fma.rn.f32 	%f659, %f601, %f603, %f579;
	fma.rn.f32 	%f660, %f601, %f604, %f580;
	fma.rn.f32 	%f661, %f601, %f605, %f581;
	fma.rn.f32 	%f662, %f601, %f606, %f582;
	fma.rn.f32 	%f663, %f601, %f607, %f583;
	fma.rn.f32 	%f664, %f601, %f608, %f584;
	fma.rn.f32 	%f665, %f601, %f609, %f585;
	fma.rn.f32 	%f666, %f601, %f610, %f586;
	fma.rn.f32 	%f667, %f602, %f603, %f587;
	fma.rn.f32 	%f668, %f602, %f604, %f588;
	fma.rn.f32 	%f669, %f602, %f605, %f589;
	fma.rn.f32 	%f670, %f602, %f606, %f590;
	fma.rn.f32 	%f671, %f602, %f607, %f591;
	fma.rn.f32 	%f672, %f602, %f608, %f592;
	fma.rn.f32 	%f673, %f602, %f609, %f593;
	fma.rn.f32 	%f674, %f602, %f610, %f594;
	ld.shared.f32 	%f675, [%r195+20];
	ld.shared.f32 	%f676, [%r195+532];
	ld.shared.f32 	%f677, [%r195+1044];
	ld.shared.f32 	%f678, [%r195+1556];
	ld.shared.f32 	%f679, [%r195+2068];
	ld.shared.f32 	%f680, [%r195+2580];
	ld.shared.f32 	%f681, [%r195+3092];
	ld.shared.f32 	%f682, [%r195+3604];
	ld.shared.f32 	%f683, [%r199+2560];
	ld.shared.f32 	%f684, [%r199+2624];
	ld.shared.f32 	%f685, [%r199+2688];
	ld.shared.f32 	%f686, [%r199+2752];
	ld.shared.f32 	%f687, [%r199+2816];
	ld.shared.f32 	%f688, [%r199+2880];
	ld.shared.f32 	%f689, [%r199+2944];
	ld.shared.f32 	%f690, [%r199+3008];
	fma.rn.f32 	%f691, %f675, %f683, %f611;
	fma.rn.f32 	%f692, %f675, %f684, %f612;
	fma.rn.f32 	%f693, %f675, %f685, %f613;
	fma.rn.f32 	%f694, %f675, %f686, %f614;
	fma.rn.f32 	%f695, %f675, %f687, %f615;
	fma.rn.f32 	%f696, %f675, %f688, %f616;
	fma.rn.f32 	%f697, %f675, %f689, %f617;
	fma.rn.f32 	%f698, %f675, %f690, %f618;
	fma.rn.f32 	%f699, %f676, %f683, %f619;
	fma.rn.f32 	%f700, %f676, %f684, %f620;
	fma.rn.f32 	%f701, %f676, %f685, %f621;
	fma.rn.f32 	%f702, %f676, %f686, %f622;
	fma.rn.f32 	%f703, %f676, %f687, %f623;
	fma.rn.f32 	%f704, %f676, %f688, %f624;
	fma.rn.f32 	%f705, %f676, %f689, %f625;
	fma.rn.f32 	%f706, %f676, %f690, %f626;
	fma.rn.f32 	%f707, %f677, %f683, %f627;
	fma.rn.f32 	%f708, %f677, %f684, %f628;
	fma.rn.f32 	%f709, %f677, %f685, %f629;
	fma.rn.f32 	%f710, %f677, %f686, %f630;
	fma.rn.f32 	%f711, %f677, %f687, %f631;
	fma.rn.f32 	%f712, %f677, %f688, %f632;
	fma.rn.f32 	%f713, %f677, %f689, %f633;
	fma.rn.f32 	%f714, %f677, %f690, %f634;
	fma.rn.f32 	%f715, %f678, %f683, %f635;
	fma.rn.f32 	%f716, %f678, %f684, %f636;
	fma.rn.f32 	%f717, %f678, %f685, %f637;
	fma.rn.f32 	%f718, %f678, %f686, %f638;
	fma.rn.f32 	%f719, %f678, %f687, %f639;
	fma.rn.f32 	%f720, %f678, %f688, %f640;
	fma.rn.f32 	%f721, %f678, %f689, %f641;
	fma.rn.f32 	%f722, %f678, %f690, %f642;
	fma.rn.f32 	%f723, %f679, %f683, %f643;
	fma.rn.f32 	%f724, %f679, %f684, %f644;
	fma.rn.f32 	%f725, %f679, %f685, %f645;
	fma.rn.f32 	%f726, %f679, %f686, %f646;
	fma.rn.f32 	%f727, %f679, %f687, %f647;
	fma.rn.f32 	%f728, %f679, %f688, %f648;
	fma.rn.f32 	%f729, %f679, %f689, %f649;
	fma.rn.f32 	%f730, %f679, %f690, %f650;
	fma.rn.f32 	%f731, %f680, %f683, %f651;
	fma.rn.f32 	%f732, %f680, %f684, %f652;
	fma.rn.f32 	%f733, %f680, %f685, %f653;
	fma.rn.f32 	%f734, %f680, %f686, %f654;
	fma.rn.f32 	%f735, %f680, %f687, %f655;
	fma.rn.f32 	%f736, %f680, %f688, %f656;
	fma.rn.f32 	%f737, %f680, %f689, %f657;
	fma.rn.f32 	%f738, %f680, %f690, %f658;
	fma.rn.f32 	%f739, %f681, %f683, %f659;
	fma.rn.f32 	%f740, %f681, %f684, %f660;
	fma.rn.f32 	%f741, %f681, %f685, %f661;
	fma.rn.f32 	%f742, %f681, %f686, %f662;
	fma.rn.f32 	%f743, %f681, %f687, %f663;
	fma.rn.f32 	%f744, %f681, %f688, %f664;
	fma.rn.f32 	%f745, %f681, %f689, %f665;
	fma.rn.f32 	%f746, %f681, %f690, %f666;
	fma.rn.f32 	%f747, %f682, %f683, %f667;
	fma.rn.f32 	%f748, %f682, %f684, %f668;
	fma.rn.f32 	%f749, %f682, %f685, %f669;
	fma.rn.f32 	%f750, %f682, %f686, %f670;
	fma.rn.f32 	%f751, %f682, %f687, %f671;
	fma.rn.f32 	%f752, %f682, %f688, %f672;
	fma.rn.f32 	%f753, %f682, %f689, %f673;
	fma.rn.f32 	%f754, %f682, %f690, %f674;
	ld.shared.f32 	%f755, [%r195+24];
	ld.shared.f32 	%f756, [%r195+536];
	ld.shared.f32 	%f757, [%r195+1048];
	ld.shared.f32 	%f758, [%r195+1560];
	ld.shared.f32 	%f759, [%r195+2072];
	ld.shared.f32 	%f760, [%r195+2584];
	ld.shared.f32 	%f761, [%r195+3096];
	ld.shared.f32 	%f762, [%r195+3608];
	ld.shared.f32 	%f763, [%r199+3072];
	ld.shared.f32 	%f764, [%r199+3136];
	ld.shared.f32 	%f765, [%r199+3200];
	ld.shared.f32 	%f766, [%r199+3264];
	ld.shared.f32 	%f767, [%r199+3328];
	ld.shared.f32 	%f768, [%r199+3392];
	ld.shared.f32 	%f769, [%r199+3456];
	ld.shared.f32 	%f770, [%r199+3520];
	fma.rn.f32 	%f771, %f755, %f763, %f691;
	fma.rn.f32 	%f772, %f755, %f764, %f692;
	fma.rn.f32 	%f773, %f755, %f765, %f693;
	fma.rn.f32 	%f774, %f755, %f766, %f694;
	fma.rn.f32 	%f775, %f755, %f767, %f695;
	fma.rn.f32 	%f776, %f755, %f768, %f696;
	fma.rn.f32 	%f777, %f755, %f769, %f697;
	fma.rn.f32 	%f778, %f755, %f770, %f698;
	fma.rn.f32 	%f779, %f756, %f763, %f699;
	fma.rn.f32 	%f780, %f756, %f764, %f700;
	fma.rn.f32 	%f781, %f756, %f765, %f701;
	fma.rn.f32 	%f782, %f756, %f766, %f702;
	fma.rn.f32 	%f783, %f756, %f767, %f703;
	fma.rn.f32 	%f784, %f756, %f768, %f704;
	fma.rn.f32 	%f785, %f756, %f769, %f705;
	fma.rn.f32 	%f786, %f756, %f770, %f706;
	fma.rn.f32 	%f787, %f757, %f763, %f707;
	fma.rn.f32 	%f788, %f757, %f764, %f708;
	fma.rn.f32 	%f789, %f757, %f765, %f709;
	fma.rn.f32 	%f790, %f757, %f766, %f710;
	fma.rn.f32 	%f791, %f757, %f767, %f711;
	fma.rn.f32 	%f792, %f757, %f768, %f712;
	fma.rn.f32 	%f793, %f757, %f769, %f713;
	fma.rn.f32 	%f794, %f757, %f770, %f714;
	fma.rn.f32 	%f795, %f758, %f763, %f715;
	fma.rn.f32 	%f796, %f758, %f764, %f716;
	fma.rn.f32 	%f797, %f758, %f765, %f717;
	fma.rn.f32 	%f798, %f758, %f766, %f718;
	fma.rn.f32 	%f799, %f758, %f767, %f719;
	fma.rn.f32 	%f800, %f758, %f768, %f720;
	fma.rn.f32 	%f801, %f758, %f769, %f721;
	fma.rn.f32 	%f802, %f758, %f770, %f722;
	fma.rn.f32 	%f803, %f759, %f763, %f723;
	fma.rn.f32 	%f804, %f759, %f764, %f724;
	fma.rn.f32 	%f805, %f759, %f765, %f725;
	fma.rn.f32 	%f806, %f759, %f766, %f726;
	fma.rn.f32 	%f807, %f759, %f767, %f727;
	fma.rn.f32 	%f808, %f759, %f768, %f728;
	fma.rn.f32 	%f809, %f759, %f769, %f729;
	fma.rn.f32 	%f810, %f759, %f770, %f730;
	fma.rn.f32 	%f811, %f760, %f763, %f731;
	fma.rn.f32 	%f812, %f760, %f764, %f732;
	fma.rn.f32 	%f813, %f760, %f765, %f733;
	fma.rn.f32 	%f814, %f760, %f766, %f734;
	fma.rn.f32 	%f815, %f760, %f767, %f735;
	fma.rn.f32 	%f816, %f760, %f768, %f736;
	fma.rn.f32 	%f817, %f760, %f769, %f737;
	fma.rn.f32 	%f818, %f760, %f770, %f738;
	fma.rn.f32 	%f819, %f761, %f763, %f739;
	fma.rn.f32 	%f820, %f761, %f764, %f740;
	fma.rn.f32 	%f821, %f761, %f765, %f741;
	fma.rn.f32 	%f822, %f761, %f766, %f742;
	fma.rn.f32 	%f823, %f761, %f767, %f743;
	fma.rn.f32 	%f824, %f761, %f768, %f744;
	fma.rn.f32 	%f825, %f761, %f769, %f745;
	fma.rn.f32 	%f826, %f761, %f770, %f746;
	fma.rn.f32 	%f827, %f762, %f763, %f747;
	fma.rn.f32 	%f828, %f762, %f764, %f748;
	fma.rn.f32 	%f829, %f762, %f765, %f749;
	fma.rn.f32 	%f830, %f762, %f766, %f750;
	fma.rn.f32 	%f831, %f762, %f767, %f751;
	fma.rn.f32 	%f832, %f762, %f768, %f752;
	fma.rn.f32 	%f833, %f762, %f769, %f753;
	fma.rn.f32 	%f834, %f762, %f770, %f754;
	ld.shared.f32 	%f835, [%r195+28];
	ld.shared.f32 	%f836, [%r195+540];
	ld.shared.f32 	%f837, [%r195+1052];
	ld.shared.f32 	%f838, [%r195+1564];
	ld.shared.f32 	%f839, [%r195+2076];
	ld.shared.f32 	%f840, [%r195+2588];
	ld.shared.f32 	%f841, [%r195+3100];
	ld.shared.f32 	%f842, [%r195+3612];
	ld.shared.f32 	%f843, [%r199+3584];
	ld.shared.f32 	%f844, [%r199+3648];
	ld.shared.f32 	%f845, [%r199+3712];
	ld.shared.f32 	%f846, [%r199+3776];
	ld.shared.f32 	%f847, [%r199+3840];
	ld.shared.f32 	%f848, [%r199+3904];
	ld.shared.f32 	%f849, [%r199+3968];
	ld.shared.f32 	%f850, [%r199+4032];
	fma.rn.f32 	%f978, %f835, %f843, %f771;
	fma.rn.f32 	%f977, %f835, %f844, %f772;
	fma.rn.f32 	%f976, %f835, %f845, %f773;
	fma.rn.f32 	%f975, %f835, %f846, %f774;
	fma.rn.f32 	%f974, %f835, %f847, %f775;
	fma.rn.f32 	%f973, %f835, %f848, %f776;
	fma.rn.f32 	%f972, %f835, %f849, %f777;
	fma.rn.f32 	%f971, %f835, %f850, %f778;
	fma.rn.f32 	%f970, %f836, %f843, %f779;
	fma.rn.f32 	%f969, %f836, %f844, %f780;
	fma.rn.f32 	%f968, %f836, %f845, %f781;
	fma.rn.f32 	%f967, %f836, %f846, %f782;
	fma.rn.f32 	%f966, %f836, %f847, %f783;
	fma.rn.f32 	%f965, %f836, %f848, %f784;
	fma.rn.f32 	%f964, %f836, %f849, %f785;
	fma.rn.f32 	%f963, %f836, %f850, %f786;
	fma.rn.f32 	%f962, %f837, %f843, %f787;
	fma.rn.f32 	%f961, %f837, %f844, %f788;
	fma.rn.f32 	%f960, %f837, %f845, %f789;
	fma.rn.f32 	%f959, %f837, %f846, %f790;
	fma.rn.f32 	%f958, %f837, %f847, %f791;
	fma.rn.f32 	%f957, %f837, %f848, %f792;
	fma.rn.f32 	%f956, %f837, %f849, %f793;
	fma.rn.f32 	%f955, %f837, %f850, %f794;
	fma.rn.f32 	%f954, %f838, %f843, %f795;
	fma.rn.f32 	%f953, %f838, %f844, %f796;
	fma.rn.f32 	%f952, %f838, %f845, %f797;
	fma.rn.f32 	%f951, %f838, %f846, %f798;
	fma.rn.f32 	%f950, %f838, %f847, %f799;
	fma.rn.f32 	%f949, %f838, %f848, %f800;
	fma.rn.f32 	%f948, %f838, %f849, %f801;
	fma.rn.f32 	%f947, %f838, %f850, %f802;
	fma.rn.f32 	%f946, %f839, %f843, %f803;
	fma.rn.f32 	%f945, %f839, %f844, %f804;
	fma.rn.f32 	%f944, %f839, %f845, %f805;
	fma.rn.f32 	%f943, %f839, %f846, %f806;
	fma.rn.f32 	%f942, %f839, %f847, %f807;
	fma.rn.f32 	%f941, %f839, %f848, %f808;
	fma.rn.f32 	%f940, %f839, %f849, %f809;
	fma.rn.f32 	%f939, %f839, %f850, %f810;
	fma.rn.f32 	%f938, %f840, %f843, %f811;
	fma.rn.f32 	%f937, %f840, %f844, %f812;
	fma.rn.f32 	%f936, %f840, %f845, %f813;
	fma.rn.f32 	%f935, %f840, %f846, %f814;
	fma.rn.f32 	%f934, %f840, %f847, %f815;
	fma.rn.f32 	%f933, %f840, %f848, %f816;
	fma.rn.f32 	%f932, %f840, %f849, %f817;
	fma.rn.f32 	%f931, %f840, %f850, %f818;
	fma.rn.f32 	%f930, %f841, %f843, %f819;
	fma.rn.f32 	%f929, %f841, %f844, %f820;
	fma.rn.f32 	%f928, %f841, %f845, %f821;
	fma.rn.f32 	%f927, %f841, %f846, %f822;
	fma.rn.f32 	%f926, %f841, %f847, %f823;
	fma.rn.f32 	%f925, %f841, %f848, %f824;
	fma.rn.f32 	%f924, %f841, %f849, %f825;
	fma.rn.f32 	%f923, %f841, %f850, %f826;
	fma.rn.f32 	%f922, %f842, %f843, %f827;
	fma.rn.f32 	%f921, %f842, %f844, %f828;
	fma.rn.f32 	%f920, %f842, %f845, %f829;
	fma.rn.f32 	%f919, %f842, %f846, %f830;
	fma.rn.f32 	%f918, %f842, %f847, %f831;
	fma.rn.f32 	%f917, %f842, %f848, %f832;
	fma.rn.f32 	%f916, %f842, %f849, %f833;
	fma.rn.f32 	%f915, %f842, %f850, %f834;
	bar.sync 	0;
	add.s32 	%r241, %r241, 1;
	setp.eq.s32 	%p19, %r241, 0;
	shl.b32 	%r200, %r222, 3;
	add.s32 	%r240, %r240, %r200;
	add.s32 	%r239, %r239, 8;
	add.s32 	%r238, %r238, 8;
	add.s32 	%r237, %r237, 8;
	add.s32 	%r236, %r236, 8;
	add.s32 	%r235, %r235, 8;
	add.s32 	%r234, %r234, 8;
	add.s32 	%r233, %r233, 8;
	add.s32 	%r232, %r232, 8;
	add.s32 	%r231, %r231, 8;
	add.s32 	%r230, %r230, 8;
	add.s32 	%r229, %r229, 8;
	add.s32 	%r228, %r228, 8;
	add.s32 	%r227, %r227, 8;
	add.s32 	%r226, %r226, 8;
	add.s32 	%r225, %r225, 8;
	add.s32 	%r224, %r224, 8;
	@%p19 bra 	$L__BB0_29;
	bra.uni 	$L__BB0_2;
$L__BB0_29:
	ld.param.u32 	%r223, [_Z4gemmILi128ELi128ELi8ELi8ELi8EEvPfS0_S0_iii_param_4];
	ld.param.u64 	%rd77, [_Z4gemmILi128ELi128ELi8ELi8ELi8EEvPfS0_S0_iii_param_2];
	cvta.to.global.u64 	%rd50, %rd77;
	mov.u32 	%r201, %ctaid.x;
	shl.b32 	%r202, %r201, 7;
	mov.u32 	%r203, %tid.x;
	shr.u32 	%r204, %r203, 4;
	or.b32  	%r205, %r204, %r202;
	mov.u32 	%r206, %ctaid.y;
	shl.b32 	%r207, %r206, 7;
	and.b32  	%r208, %r203, 15;
	or.b32  	%r209, %r208, %r207;
	mad.lo.s32 	%r210, %r205, %r223, %r209;
	mul.wide.s32 	%rd51, %r210, 4;
	add.s64 	%rd52, %rd50, %rd51;
	st.global.f32 	[%rd52], %f978;
	st.global.f32 	[%rd52+64], %f977;
	st.global.f32 	[%rd52+128], %f976;
	st.global.f32 	[%rd52+192], %f975;
	st.global.f32 	[%rd52+256], %f974;
	st.global.f32 	[%rd52+320], %f973;
	st.global.f32 	[%rd52+384], %f972;
	st.global.f32 	[%rd52+448], %f971;
	shl.b32 	%r211, %r223, 4;
	add.s32 	%r212, %r210, %r211;
	mul.wide.s32 	%rd53, %r212, 4;
	add.s64 	%rd54, %rd50, %rd53;
	st.global.f32 	[%rd54], %f970;
	st.global.f32 	[%rd54+64], %f969;
	st.global.f32 	[%rd54+128], %f968;
	st.global.f32 	[%rd54+192], %f967;
	st.global.f32 	[%rd54+256], %f966;
	st.global.f32 	[%rd54+320], %f965;
	st.global.f32 	[%rd54+384], %f964;
	st.global.f32 	[%rd54+448], %f963;
	shl.b32 	%r213, %r223, 5;
	add.s32 	%r214, %r210, %r213;
	mul.wide.s32 	%rd55, %r214, 4;
	add.s64 	%rd56, %rd50, %rd55;
	st.global.f32 	[%rd56], %f962;
	st.global.f32 	[%rd56+64], %f961;
	st.global.f32 	[%rd56+128], %f960;
	st.global.f32 	[%rd56+192], %f959;
	st.global.f32 	[%rd56+256], %f958;
	st.global.f32 	[%rd56+320], %f957;
	st.global.f32 	[%rd56+384], %f956;
	st.global.f32 	[%rd56+448], %f955;
	add.s32 	%r215, %r214, %r211;
	mul.wide.s32 	%rd57, %r215, 4;
	add.s64 	%rd58, %rd50, %rd57;
	st.global.f32 	[%rd58], %f954;
	st.global.f32 	[%rd58+64], %f953;
	st.global.f32 	[%rd58+128], %f952;
	st.global.f32 	[%rd58+192], %f951;
	st.global.f32 	[%rd58+256], %f950;
	st.global.f32 	[%rd58+320], %f949;
	st.global.f32 	[%rd58+384], %f948;
	st.global.f32 	[%rd58+448], %f947;
	shl.b32 	%r216, %r223, 6;
	add.s32 	%r217, %r210, %r216;
	mul.wide.s32 	%rd59, %r217, 4;
	add.s64 	%rd60, %rd50, %rd59;
	st.global.f32 	[%rd60], %f946;
	st.global.f32 	[%rd60+64], %f945;
	st.global.f32 	[%rd60+128], %f944;
	st.global.f32 	[%rd60+192], %f943;
	st.global.f32 	[%rd60+256], %f942;
	st.global.f32 	[%rd60+320], %f941;
	st.global.f32 	[%rd60+384], %f940;
	st.global.f32 	[%rd60+448], %f939;
	add.s32 	%r218, %r217, %r211;
	mul.wide.s32 	%rd61, %r218, 4;
	add.s64 	%rd62, %rd50, %rd61;
	st.global.f32 	[%rd62], %f938;
	st.global.f32 	[%rd62+64], %f937;
	st.global.f32 	[%rd62+128], %f936;
	st.global.f32 	[%rd62+192], %f935;
	st.global.f32 	[%rd62+256], %f934;
	st.global.f32 	[%rd62+320], %f933;
	st.global.f32 	[%rd62+384], %f932;
	st.global.f32 	[%rd62+448], %f931;
	add.s32 	%r219, %r217, %r213;
	mul.wide.s32 	%rd63, %r219, 4;
	add.s64 	%rd64, %rd50, %rd63;
	st.global.f32 	[%rd64], %f930;
	st.global.f32 	[%rd64+64], %f929;
	st.global.f32 	[%rd64+128], %f928;
	st.global.f32 	[%rd64+192], %f927;
	st.global.f32 	[%rd64+256], %f926;
	st.global.f32 	[%rd64+320], %f925;
	st.global.f32 	[%rd64+384], %f924;
	st.global.f32 	[%rd64+448], %f923;
	add.s32 	%r220, %r219, %r211;
	mul.wide.s32 	%rd65, %r220, 4;
	add.s64 	%rd66, %rd50, %rd65;
	st.global.f32 	[%rd66], %f922;
	st.global.f32 	[%rd66+64], %f921;
	st.global.f32 	[%rd66+128], %f920;
	st.global.f32 	[%rd66+192], %f919;
	st.global.f32 	[%rd66+256], %f918;
	st.global.f32 	[%rd66+320], %f917;
	st.global.f32 	[%rd66+384], %f916;
	st.global.f32 	[%rd66+448], %f915;
	ret;

}


// ===== COMPILED SASS (sm_100) =====

	.target	sm_100

	.elftype	@"ET_EXEC"


//--------------------- .note.nv.tkinfo           --------------------------
	.section	.note.nv.tkinfo,"",@"SHT_NOTE"
	.sectionflags	@"SHF_NOTE_NV_TKINFO"
	.tkinfo
        /*0018*/ 	.word	0x00000002
        /*0030*/ 	.string	""
        /*0030*/ 	.string	"ptxas"
        /*0030*/ 	.string	"Cuda compilation tools, release 13.0, V13.0.88"
        /*0030*/ 	.string	"Build cuda_13.0.r13.0/compiler.36424714_0"
        /*0030*/ 	.string	"-arch sm_100 -m 64 "



//--------------------- .note.nv.cuinfo           --------------------------
	.section	.note.nv.cuinfo,"",@"SHT_NOTE"
	.sectionflags	@"SHF_NOTE_NV_CUINFO"
        /*0018*/ 	.short	0x0002
        /*001a*/ 	.short	0x0064
        /*001c*/ 	.short	0x0082
	.zero		2


//--------------------- .nv.info                  --------------------------
	.section	.nv.info,"",@"SHT_CUDA_INFO"
	.align	4


	//----- nvinfo : EIATTR_REGCOUNT
	.align		4
        /*0000*/ 	.byte	0x04, 0x2f
        /*0002*/ 	.short	(.L_1 - .L_0)
	.align		4
.L_0:
        /*0004*/ 	.word	index@(_Z4gemmILi128ELi128ELi8ELi8ELi8EEvPfS0_S0_iii)
        /*0008*/ 	.word	0x00000081


	//----- nvinfo : EIATTR_FRAME_SIZE
	.align		4
.L_1:
        /*000c*/ 	.byte	0x04, 0x11
        /*000e*/ 	.short	(.L_3 - .L_2)
	.align		4
.L_2:
        /*0010*/ 	.word	index@(_Z4gemmILi128ELi128ELi8ELi8ELi8EEvPfS0_S0_iii)
        /*0014*/ 	.word	0x00000000


	//----- nvinfo : EIATTR_MIN_STACK_SIZE
	.align		4
.L_3:
        /*0018*/ 	.byte	0x04, 0x12
        /*001a*/ 	.short	(.L_5 - .L_4)
	.align		4
.L_4:
        /*001c*/ 	.word	index@(_Z4gemmILi128ELi128ELi8ELi8ELi8EEvPfS0_S0_iii)
        /*0020*/ 	.word	0x00000000
.L_5:


//--------------------- .nv.compat                --------------------------
	.section	.nv.compat,"",@"SHT_CUDA_COMPAT_INFO"
	.align	4
        /*0000*/ 	.byte	0x02, 0x09, 0x00, 0x00, 0x02, 0x02, 0x01, 0x00, 0x02, 0x05, 0x05, 0x00, 0x03, 0x07, 0x01, 0x01
        /*0010*/ 	.byte	0x02, 0x03, 0x00, 0x00, 0x02, 0x06, 0x01, 0x00, 0x04, 0x0b, 0x08, 0x00, 0x09, 0x00, 0x00, 0x00
        /*0020*/ 	.byte	0x00, 0x00, 0x00, 0x00


//--------------------- .nv.info._Z4gemmILi128ELi128ELi8ELi8ELi8EEvPfS0_S0_iii --------------------------
	.section	.nv.info._Z4gemmILi128ELi128ELi8ELi8ELi8EEvPfS0_S0_iii,"",@"SHT_CUDA_INFO"
	.sectionflags	@""
	.align	4


	//----- nvinfo : EIATTR_CUDA_API_VERSION
	.align		4
        /*0000*/ 	.byte	0x04, 0x37
        /*0002*/ 	.short	(.L_7 - .L_6)
.L_6:
        /*0004*/ 	.word	0x00000082


	//----- nvinfo : EIATTR_KPARAM_INFO
	.align		4
.L_7:
        /*0008*/ 	.byte	0x04, 0x17
        /*000a*/ 	.short	(.L_9 - .L_8)
.L_8:
        /*000c*/ 	.word	0x00000000
        /*0010*/ 	.short	0x0005
        /*0012*/ 	.short	0x0020
        /*0014*/ 	.byte	0x00, 0xf0, 0x11, 0x00


	//----- nvinfo : EIATTR_KPARAM_INFO
	.align		4
.L_9:
        /*0018*/ 	.byte	0x04, 0x17
        /*001a*/ 	.short	(.L_11 - .L_10)
.L_10:
        /*001c*/ 	.word	0x00000000
        /*0020*/ 	.short	0x0004
        /*0022*/ 	.short	0x001c
        /*0024*/ 	.byte	0x00, 0xf0, 0x11, 0x00


	//----- nvinfo : EIATTR_KPARAM_INFO
	.align		4
.L_11:
        /*0028*/ 	.byte	0x04, 0x17
        /*002a*/ 	.short	(.L_13 - .L_12)
.L_12:
        /*002c*/ 	.word	0x00000000
        /*0030*/ 	.short	0x0003
        /*0032*/ 	.short	0x0018
        /*0034*/ 	.byte	0x00, 0xf0, 0x11, 0x00


	//----- nvinfo : EIATTR_KPARAM_INFO
	.align		4
.L_13:
        /*0038*/ 	.byte	0x04, 0x17
        /*003a*/ 	.short	(.L_15 - .L_14)
.L_14:
        /*003c*/ 	.word	0x00000000
        /*0040*/ 	.short	0x0002
        /*0042*/ 	.short	0x0010
        /*0044*/ 	.byte	0x00, 0xf5, 0x21, 0x00


	//----- nvinfo : EIATTR_KPARAM_INFO
	.align		4
.L_15:
        /*0048*/ 	.byte	0x04, 0x17
        /*004a*/ 	.short	(.L_17 - .L_16)
.L_16:
        /*004c*/ 	.word	0x00000000
        /*0050*/ 	.short	0x0001
        /*0052*/ 	.short	0x0008
        /*0054*/ 	.byte	0x00, 0xf5, 0x21, 0x00


	//----- nvinfo : EIATTR_KPARAM_INFO
	.align		4
.L_17:
        /*0058*/ 	.byte	0x04, 0x17
        /*005a*/ 	.short	(.L_19 - .L_18)
.L_18:
        /*005c*/ 	.word	0x00000000
        /*0060*/ 	.short	0x0000
        /*0062*/ 	.short	0x0000
        /*0064*/ 	.byte	0x00, 0xf5, 0x21, 0x00


	//----- nvinfo : EIATTR_SPARSE_MMA_MASK
	.align		4
.L_19:
        /*0068*/ 	.byte	0x03, 0x50
        /*006a*/ 	.short	0x0000


	//----- nvinfo : EIATTR_MAXREG_COUNT
	.align		4
        /*006c*/ 	.byte	0x03, 0x1b
        /*006e*/ 	.short	0x00ff


	//----- nvinfo : EIATTR_NUM_BARRIERS
	.align		4
        /*0070*/ 	.byte	0x02, 0x4c
        /*0072*/ 	.byte	0x01
	.zero		1


	//----- nvinfo : EIATTR_MERCURY_ISA_VERSION
	.align		4
        /*0074*/ 	.byte	0x03, 0x5f
        /*0076*/ 	.short	0x0101


	//----- nvinfo : EIATTR_VRC_CTA_INIT_COUNT
	.align		4
        /*0078*/ 	.byte	0x02, 0x4a
	.zero		1
	.zero		1


	//----- nvinfo : EIATTR_EXIT_INSTR_OFFSETS
	.align		4
        /*007c*/ 	.byte	0x04, 0x1c
        /*007e*/ 	.short	(.L_21 - .L_20)


	//   ....[0]....
.L_20:
        /*0080*/ 	.word	0x00007030


	//----- nvinfo : EIATTR_CRS_STACK_SIZE
	.align		4
.L_21:
        /*0084*/ 	.byte	0x04, 0x1e
        /*0086*/ 	.short	(.L_23 - .L_22)
.L_22:
        /*0088*/ 	.word	0x00000000


	//----- nvinfo : EIATTR_CBANK_PARAM_SIZE
	.align		4
.L_23:
        /*008c*/ 	.byte	0x03, 0x19
        /*008e*/ 	.short	0x0024


	//----- nvinfo : EIATTR_PARAM_CBANK
	.align		4
        /*0090*/ 	.byte	0x04, 0x0a
        /*0092*/ 	.short	(.L_25 - .L_24)
	.align		4
.L_24:
        /*0094*/ 	.word	index@(.nv.constant0._Z4gemmILi128ELi128ELi8ELi8ELi8EEvPfS0_S0_iii)
        /*0098*/ 	.short	0x0380
        /*009a*/ 	.short	0x0024


	//----- nvinfo : EIATTR_SW_WAR
	.align		4
.L_25:
        /*009c*/ 	.byte	0x04, 0x36
        /*009e*/ 	.short	(.L_27 - .L_26)
.L_26:
        /*00a0*/ 	.word	0x00000008
.L_27:


//--------------------- .nv.callgraph             --------------------------
	.section	.nv.callgraph,"",@"SHT_CUDA_CALLGRAPH"
	.align	4
	.sectionentsize	8
	.align		4
        /*0000*/ 	.word	0x00000000
	.align		4
        /*0004*/ 	.word	0xffffffff
	.align		4
        /*0008*/ 	.word	0x00000000
	.align		4
        /*000c*/ 	.word	0xfffffffe
	.align		4
        /*0010*/ 	.word	0x00000000
	.align		4
        /*0014*/ 	.word	0xfffffffd
	.align		4
        /*0018*/ 	.word	0x00000000
	.align		4
        /*001c*/ 	.word	0xfffffffc


//--------------------- .text._Z4gemmILi128ELi128ELi8ELi8ELi8EEvPfS0_S0_iii --------------------------
	.section	.text._Z4gemmILi128ELi128ELi8ELi8ELi8EEvPfS0_S0_iii,"ax",@progbits
	.align	128
        .global         _Z4gemmILi128ELi128ELi8ELi8ELi8EEvPfS0_S0_iii
        .type           _Z4gemmILi128ELi128ELi8ELi8ELi8EEvPfS0_S0_iii,@function
        .size           _Z4gemmILi128ELi128ELi8ELi8ELi8EEvPfS0_S0_iii,(.L_x_41 - _Z4gemmILi128ELi128ELi8ELi8ELi8EEvPfS0_S0_iii)
        .other          _Z4gemmILi128ELi128ELi8ELi8ELi8EEvPfS0_S0_iii,@"STO_CUDA_ENTRY STV_DEFAULT"
_Z4gemmILi128ELi128ELi8ELi8ELi8EEvPfS0_S0_iii:
.text._Z4gemmILi128ELi128ELi8ELi8ELi8EEvPfS0_S0_iii:
[----:B------:R-:W-:Y:S01]  /*0000*/  LDC R1, c[0x0][0x37c] ;  /* 0x0000df00ff017b82 */ /* 0x000fe20000000800 */
[----:B------:R-:W0:Y:S01]  /*0010*/  LDCU UR11, c[0x0][0x3a0] ;  /* 0x00007400ff0b77ac */ /* 0x000e220008000800 */
[----:B------:R-:W1:Y:S01]  /*0020*/  S2R R0, SR_TID.X ;  /* 0x0000000000007919 */ /* 0x000e620000002100 */
[----:B------:R-:W-:Y:S01]  /*0030*/  HFMA2 R124, -RZ, RZ, 0, 0 ;  /* 0x00000000ff7c7431 */ /* 0x000fe200000001ff */
[----:B------:R-:W-:Y:S02]  /*0040*/  CS2R R88, SRZ ;  /* 0x0000000000587805 */ /* 0x000fe4000001ff00 */
[----:B------:R-:W-:Y:S02]  /*0050*/  CS2R R86, SRZ ;  /* 0x0000000000567805 */ /* 0x000fe4000001ff00 */
[----:B------:R-:W-:Y:S02]  /*0060*/  CS2R R84, SRZ ;  /* 0x0000000000547805 */ /* 0x000fe4000001ff00 */
[----:B------:R-:W-:-:S02]  /*0070*/  CS2R R82, SRZ ;  /* 0x0000000000527805 */ /* 0x000fc4000001ff00 */
[----:B------:R-:W-:Y:S02]  /*0080*/  CS2R R122, SRZ ;  /* 0x00000000007a7805 */ /* 0x000fe4000001ff00 */
[----:B------:R-:W-:Y:S02]  /*0090*/  CS2R R80, SRZ ;  /* 0x0000000000507805 */ /* 0x000fe4000001ff00 */
        /* <DEDUP_REMOVED lines=8> */
[----:B------:R-:W-:Y:S01]  /*0120*/  MOV R65, RZ ;  /* 0x000000ff00417202 */ /* 0x000fe20000000f00 */
[----:B0-----:R-:W-:Y:S01]  /*0130*/  UISETP.GE.AND UP0, UPT, UR11, 0x8, UPT ;  /* 0x000000080b00788c */ /* 0x001fe2000bf06270 */
        /* <DEDUP_REMOVED lines=16> */
[----:B------:R-:W-:Y:S01]  /*0240*/  CS2R R104, SRZ ;  /* 0x0000000000687805 */ /* 0x000fe2000001ff00 */
[----:B------:R-:W0:Y:S01]  /*0250*/  LDCU.64 UR8, c[0x0][0x358] ;  /* 0x00006b00ff0877ac */ /* 0x000e220008000a00 */
[----:B-1----:R-:W-:Y:S05]  /*0260*/  BRA.U !UP0, `(.L_x_0) ;  /* 0x00000069080c7547 */ /* 0x002fea000b800000 */
[----:B------:R-:W1:Y:S01]  /*0270*/  S2UR UR5, SR_CTAID.Y ;  /* 0x00000000000579c3 */ /* 0x000e620000002600 */
[C---:B------:R-:W-:Y:S01]  /*0280*/  LOP3.LUT R41, R0.reuse, 0xf, RZ, 0xc0, !PT ;  /* 0x0000000f00297812 */ /* 0x040fe200078ec0ff */
[----:B------:R-:W-:Y:S01]  /*0290*/  BSSY.RECONVERGENT B0, `(.L_x_1) ;  /* 0x0000046000007945 */ /* 0x000fe20003800200 */
[----:B------:R-:W-:Y:S02]  /*02a0*/  SHF.R.U32.HI R2, RZ, 0x4, R0 ;  /* 0x00000004ff027819 */ /* 0x000fe40000011600 */
[----:B------:R-:W-:Y:S02]  /*02b0*/  ISETP.GE.U32.AND P0, PT, R41, 0x2, PT ;  /* 0x000000022900780c */ /* 0x000fe40003f06070 */
[C---:B------:R-:W-:Y:S01]  /*02c0*/  SHF.L.U32 R63, R0.reuse, 0x2, RZ ;  /* 0x00000002003f7819 */ /* 0x040fe200000006ff */
[----:B------:R-:W2:Y:S01]  /*02d0*/  S2UR UR4, SR_CTAID.X ;  /* 0x00000000000479c3 */ /* 0x000ea20000002500 */
[----:B------:R-:W-:Y:S02]  /*02e0*/  ISETP.GT.U32.AND P1, PT, R0, 0x37f, PT ;  /* 0x0000037f0000780c */ /* 0x000fe40003f24070 */
[----:B------:R-:W-:-:S05]  /*02f0*/  LOP3.LUT R63, R63, 0x3c, RZ, 0xe2, !PT ;  /* 0x0000003c3f3f7812 */ /* 0x000fca00078ee2ff */
[----:B------:R-:W3:Y:S01]  /*0300*/  LDC R3, c[0x0][0x39c] ;  /* 0x0000e700ff037b82 */ /* 0x000ee20000000800 */
[----:B-1----:R-:W-:Y:S02]  /*0310*/  USHF.L.U32 UR5, UR5, 0x7, URZ ;  /* 0x0000000705057899 */ /* 0x002fe400080006ff */
[----:B--2---:R-:W-:-:S04]  /*0320*/  USHF.L.U32 UR4, UR4, 0x7, URZ ;  /* 0x0000000704047899 */ /* 0x004fc800080006ff */
[C---:B---3--:R-:W-:Y:S02]  /*0330*/  IMAD R42, R2.reuse, R3, UR5 ;  /* 0x00000005022a7e24 */ /* 0x048fe4000f8e0203 */
[----:B------:R-:W-:-:S04]  /*0340*/  LOP3.LUT R2, R2, UR4, RZ, 0xfc, !PT ;  /* 0x0000000402027c12 */ /* 0x000fc8000f8efcff */
[C---:B------:R-:W-:Y:S01]  /*0350*/  LOP3.LUT R56, R2.reuse, 0x40, RZ, 0xfc, !PT ;  /* 0x0000004002387812 */ /* 0x040fe200078efcff */
[C-C-:B------:R-:W-:Y:S01]  /*0360*/  IMAD R44, R2.reuse, UR11, R63.reuse ;  /* 0x0000000b022c7c24 */ /* 0x140fe2000f8e023f */
[C---:B------:R-:W-:Y:S02]  /*0370*/  IADD3 R10, PT, PT, R2.reuse, 0x38, RZ ;  /* 0x00000038020a7810 */ /* 0x040fe40007ffe0ff */
[----:B------:R-:W-:Y:S01]  /*0380*/  IADD3 R54, PT, PT, R2, 0x30, RZ ;  /* 0x0000003002367810 */ /* 0x000fe20007ffe0ff */
[--C-:B------:R-:W-:Y:S01]  /*0390*/  IMAD R56, R56, UR11, R63.reuse ;  /* 0x0000000b38387c24 */ /* 0x100fe2000f8e023f */
        /* <DEDUP_REMOVED lines=13> */
[----:B------:R-:W-:Y:S01]  /*0470*/  IMAD R45, R4, UR11, R63 ;  /* 0x0000000b042d7c24 */ /* 0x000fe2000f8e023f */
[----:B------:R-:W-:-:S02]  /*0480*/  IADD3 R40, PT, PT, R2, 0x68, RZ ;  /* 0x0000006802287810 */ /* 0x000fc40007ffe0ff */
[----:B------:R-:W-:Y:S01]  /*0490*/  IADD3 R60, PT, PT, R2, 0x60, RZ ;  /* 0x00000060023c7810 */ /* 0x000fe20007ffe0ff */
[----:B------:R-:W-:Y:S06]  /*04a0*/  @P0 BRA `(.L_x_2) ;  /* 0x0000000000900947 */ /* 0x000fec0003800000 */
[----:B------:R-:W1:Y:S02]  /*04b0*/  LDC.64 R36, c[0x0][0x380] ;  /* 0x0000e000ff247b82 */ /* 0x000e640000000a00 */
[----:B-1----:R-:W-:-:S04]  /*04c0*/  IMAD.WIDE R4, R44, 0x4, R36 ;  /* 0x000000042c047825 */ /* 0x002fc800078e0224 */
[--C-:B------:R-:W-:Y:S02]  /*04d0*/  IMAD.WIDE R8, R45, 0x4, R36.reuse ;  /* 0x000000042d087825 */ /* 0x100fe400078e0224 */
[----:B0-----:R-:W2:Y:S02]  /*04e0*/  LDG.E.128 R4, desc[UR8][R4.64] ;  /* 0x0000000804047981 */ /* 0x001ea4000c1e1d00 */
[--C-:B------:R-:W-:Y:S02]  /*04f0*/  IMAD.WIDE R12, R46, 0x4, R36.reuse ;  /* 0x000000042e0c7825 */ /* 0x100fe400078e0224 */
[----:B------:R-:W3:Y:S02]  /*0500*/  LDG.E.128 R8, desc[UR8][R8.64] ;  /* 0x0000000808087981 */ /* 0x000ee4000c1e1d00 */
[--C-:B------:R-:W-:Y:S02]  /*0510*/  IMAD.WIDE R16, R47, 0x4, R36.reuse ;  /* 0x000000042f107825 */ /* 0x100fe400078e0224 */
[----:B------:R-:W4:Y:S02]  /*0520*/  LDG.E.128 R12, desc[UR8][R12.64] ;  /* 0x000000080c0c7981 */ /* 0x000f24000c1e1d00 */
[----:B------:R-:W-:-:S02]  /*0530*/  IMAD.WIDE R20, R52, 0x4, R36 ;  /* 0x0000000434147825 */ /* 0x000fc400078e0224 */
[----:B------:R-:W5:Y:S02]  /*0540*/  LDG.E.128 R16, desc[UR8][R16.64] ;  /* 0x0000000810107981 */ /* 0x000f64000c1e1d00 */
[--C-:B------:R-:W-:Y:S02]  /*0550*/  IMAD.WIDE R24, R53, 0x4, R36.reuse ;  /* 0x0000000435187825 */ /* 0x100fe400078e0224 */
[----:B------:R-:W5:Y:S02]  /*0560*/  LDG.E.128 R20, desc[UR8][R20.64] ;  /* 0x0000000814147981 */ /* 0x000f64000c1e1d00 */
[--C-:B------:R-:W-:Y:S02]  /*0570*/  IMAD.WIDE R28, R54, 0x4, R36.reuse ;  /* 0x00000004361c7825 */ /* 0x100fe400078e0224 */
[----:B------:R-:W5:Y:S02]  /*0580*/  LDG.E.128 R24, desc[UR8][R24.64] ;  /* 0x0000000818187981 */ /* 0x000f64000c1e1d00 */
[----:B------:R-:W-:-:S02]  /*0590*/  IMAD.WIDE R32, R55, 0x4, R36 ;  /* 0x0000000437207825 */ /* 0x000fc400078e0224 */
[----:B------:R-:W5:Y:S02]  /*05a0*/  LDG.E.128 R28, desc[UR8][R28.64] ;  /* 0x000000081c1c7981 */ /* 0x000f64000c1e1d00 */
[----:B------:R-:W-:Y:S02]  /*05b0*/  IMAD.WIDE R36, R56, 0x4, R36 ;  /* 0x0000000438247825 */ /* 0x000fe400078e0224 */
[----:B------:R-:W5:Y:S04]  /*05c0*/  LDG.E.128 R32, desc[UR8][R32.64] ;  /* 0x0000000820207981 */ /* 0x000f68000c1e1d00 */
[----:B------:R-:W5:Y:S01]  /*05d0*/  LDG.E.128 R36, desc[UR8][R36.64] ;  /* 0x0000000824247981 */ /* 0x000f62000c1e1d00 */
[----:B------:R-:W0:Y:S01]  /*05e0*/  S2UR UR5, SR_CgaCtaId ;  /* 0x00000000000579c3 */ /* 0x000e220000008800 */
[----:B------:R-:W-:Y:S01]  /*05f0*/  UMOV UR4, 0x400 ;  /* 0x0000040000047882 */ /* 0x000fe20000000000 */
[----:B------:R-:W-:-:S02]  /*0600*/  SHF.L.U32 R3, R0, 0x4, RZ ;  /* 0x0000000400037819 */ /* 0x000fc400000006ff */
[----:B------:R-:W-:Y:S02]  /*0610*/  SHF.L.U32 R43, R0, 0x1, RZ ;  /* 0x00000001002b7819 */ /* 0x000fe400000006ff */
[----:B------:R-:W-:Y:S02]  /*0620*/  LOP3.LUT R3, R3, 0xf0, RZ, 0xc0, !PT ;  /* 0x000000f003037812 */ /* 0x000fe400078ec0ff */
[----:B------:R-:W-:Y:S01]  /*0630*/  LOP3.LUT R48, R43, 0x7e0, RZ, 0xc0, !PT ;  /* 0x000007e02b307812 */ /* 0x000fe200078ec0ff */
[----:B0-----:R-:W-:-:S06]  /*0640*/  ULEA UR4, UR5, UR4, 0x18 ;  /* 0x0000000405047291 */ /* 0x001fcc000f8ec0ff */
[----:B------:R-:W-:-:S05]  /*0650*/  IADD3 R3, PT, PT, R48, UR4, R3 ;  /* 0x0000000430037c10 */ /* 0x000fca000fffe003 */
[----:B--2---:R1:W-:Y:S04]  /*0660*/  STS.128 [R3], R4 ;  /* 0x0000000403007388 */ /* 0x0043e80000000c00 */
[----:B---3--:R1:W-:Y:S04]  /*0670*/  STS.128 [R3+0x100], R8 ;  /* 0x0001000803007388 */ /* 0x0083e80000000c00 */
[----:B----4-:R1:W-:Y:S04]  /*0680*/  STS.128 [R3+0x200], R12 ;  /* 0x0002000c03007388 */ /* 0x0103e80000000c00 */
[----:B-----5:R1:W-:Y:S04]  /*0690*/  STS.128 [R3+0x300], R16 ;  /* 0x0003001003007388 */ /* 0x0203e80000000c00 */
[----:B------:R1:W-:Y:S04]  /*06a0*/  STS.128 [R3+0x400], R20 ;  /* 0x0004001403007388 */ /* 0x0003e80000000c00 */
[----:B------:R1:W-:Y:S04]  /*06b0*/  STS.128 [R3+0x500], R24 ;  /* 0x0005001803007388 */ /* 0x0003e80000000c00 */
[----:B------:R1:W-:Y:S04]  /*06c0*/  STS.128 [R3+0x600], R28 ;  /* 0x0006001c03007388 */ /* 0x0003e80000000c00 */
[----:B------:R1:W-:Y:S04]  /*06d0*/  STS.128 [R3+0x700], R32 ;  /* 0x0007002003007388 */ /* 0x0003e80000000c00 */
[----:B------:R1:W-:Y:S02]  /*06e0*/  STS.128 [R3+0x800], R36 ;  /* 0x0008002403007388 */ /* 0x0003e40000000c00 */
.L_x_2:
[----:B0-----:R-:W-:Y:S05]  /*06f0*/  BSYNC.RECONVERGENT B0 ;  /* 0x0000000000007941 */ /* 0x001fea0003800200 */
.L_x_1:
[----:B------:R-:W-:Y:S01]  /*0700*/  USHF.R.S32.HI UR4, URZ, 0x1f, UR11 ;  /* 0x0000001fff047899 */ /* 0x000fe2000801140b */
[C---:B-1----:R-:W-:Y:S01]  /*0710*/  IADD3 R4, PT, PT, R2.reuse, 0x58, RZ ;  /* 0x0000005802047810 */ /* 0x042fe20007ffe0ff */
[----:B------:R-:W-:Y:S01]  /*0720*/  BSSY.RECONVERGENT B1, `(.L_x_3) ;  /* 0x000009e000017945 */ /* 0x000fe20003800200 */
[C---:B------:R-:W-:Y:S01]  /*0730*/  IADD3 R58, PT, PT, R2.reuse, 0x50, RZ ;  /* 0x00000050023a7810 */ /* 0x040fe20007ffe0ff */
[----:B------:R-:W-:Y:S01]  /*0740*/  ULEA.HI UR4, UR4, UR11, URZ, 0x3 ;  /* 0x0000000b04047291 */ /* 0x000fe2000f8f18ff */
[----:B------:R-:W-:Y:S01]  /*0750*/  IADD3 R2, PT, PT, R2, 0x48, RZ ;  /* 0x0000004802027810 */ /* 0x000fe20007ffe0ff */
[----:B------:R-:W-:Y:S01]  /*0760*/  BSSY.RELIABLE B0, `(.L_x_4) ;  /* 0x0000085000007945 */ /* 0x000fe20003800100 */
[--C-:B------:R-:W-:Y:S01]  /*0770*/  IMAD R64, R64, UR11, R63.reuse ;  /* 0x0000000b40407c24 */ /* 0x100fe2000f8e023f */
[----:B------:R-:W-:Y:S01]  /*0780*/  USHF.R.S32.HI UR5, URZ, 0x3, UR4 ;  /* 0x00000003ff057899 */ /* 0x000fe20008011404 */
[--C-:B------:R-:W-:Y:S02]  /*0790*/  IMAD R62, R62, UR11, R63.reuse ;  /* 0x0000000b3e3e7c24 */ /* 0x100fe4000f8e023f */
[----:B------:R-:W-:-:S02]  /*07a0*/  IMAD R61, R40, UR11, R63 ;  /* 0x0000000b283d7c24 */ /* 0x000fc4000f8e023f */
[--C-:B------:R-:W-:Y:S02]  /*07b0*/  IMAD R60, R60, UR11, R63.reuse ;  /* 0x0000000b3c3c7c24 */ /* 0x100fe4000f8e023f */
[--C-:B------:R-:W-:Y:S02]  /*07c0*/  IMAD R59, R4, UR11, R63.reuse ;  /* 0x0000000b043b7c24 */ /* 0x100fe4000f8e023f */
[--C-:B------:R-:W-:Y:S02]  /*07d0*/  IMAD R58, R58, UR11, R63.reuse ;  /* 0x0000000b3a3a7c24 */ /* 0x100fe4000f8e023f */
[----:B------:R-:W-:Y:S01]  /*07e0*/  IMAD R57, R2, UR11, R63 ;  /* 0x0000000b02397c24 */ /* 0x000fe2000f8e023f */
[----:B------:R-:W-:Y:S01]  /*07f0*/  IADD3 R63, PT, PT, R63, R42, RZ ;  /* 0x0000002a3f3f7210 */ /* 0x000fe20007ffe0ff */
[----:B------:R-:W-:Y:S06]  /*0800*/  @P1 BRA `(.L_x_5) ;  /* 0x0000000400dc1947 */ /* 0x000fec0003800000 */
[----:B------:R-:W-:Y:S01]  /*0810*/  ISETP.GT.U32.AND P1, PT, R41, 0x1, PT ;  /* 0x000000012900780c */ /* 0x000fe20003f24070 */
[----:B------:R-:W-:Y:S01]  /*0820*/  BSSY.RECONVERGENT B2, `(.L_x_6) ;  /* 0x000000f000027945 */ /* 0x000fe20003800200 */
[----:B------:R-:W-:-:S11]  /*0830*/  ISETP.GT.U32.AND P2, PT, R0, 0x2ff, PT ;  /* 0x000002ff0000780c */ /* 0x000fd60003f44070 */
[----:B------:R-:W-:Y:S05]  /*0840*/  @P1 BRA `(.L_x_7) ;  /* 0x0000000000301947 */ /* 0x000fea0003800000 */
[----:B------:R-:W0:Y:S02]  /*0850*/  LDC.64 R2, c[0x0][0x380] ;  /* 0x0000e000ff027b82 */ /* 0x000e240000000a00 */
[----:B0-----:R-:W-:-:S05]  /*0860*/  IMAD.WIDE R2, R57, 0x4, R2 ;  /* 0x0000000439027825 */ /* 0x001fca00078e0202 */
[----:B------:R-:W2:Y:S01]  /*0870*/  LDG.E.128 R4, desc[UR8][R2.64] ;  /* 0x0000000802047981 */ /* 0x000ea2000c1e1d00 */
[----:B------:R-:W0:Y:S01]  /*0880*/  S2UR UR6, SR_CgaCtaId ;  /* 0x00000000000679c3 */ /* 0x000e220000008800 */
[----:B------:R-:W-:Y:S01]  /*0890*/  UMOV UR4, 0x400 ;  /* 0x0000040000047882 */ /* 0x000fe20000000000 */
[C---:B------:R-:W-:Y:S02]  /*08a0*/  SHF.L.U32 R8, R0.reuse, 0x4, RZ ;  /* 0x0000000400087819 */ /* 0x040fe400000006ff */
[----:B------:R-:W-:Y:S02]  /*08b0*/  SHF.L.U32 R9, R0, 0x1, RZ ;  /* 0x0000000100097819 */ /* 0x000fe400000006ff */
[----:B------:R-:W-:Y:S02]  /*08c0*/  LOP3.LUT R8, R8, 0xf0, RZ, 0xc0, !PT ;  /* 0x000000f008087812 */ /* 0x000fe400078ec0ff */
[----:B------:R-:W-:Y:S01]  /*08d0*/  LOP3.LUT R9, R9, 0x7e0, RZ, 0xc0, !PT ;  /* 0x000007e009097812 */ /* 0x000fe200078ec0ff */
[----:B0-----:R-:W-:-:S06]  /*08e0*/  ULEA UR4, UR6, UR4, 0x18 ;  /* 0x0000000406047291 */ /* 0x001fcc000f8ec0ff */
[----:B------:R-:W-:-:S05]  /*08f0*/  IADD3 R8, PT, PT, R9, UR4, R8 ;  /* 0x0000000409087c10 */ /* 0x000fca000fffe008 */
[----:B--2---:R0:W-:Y:S02]  /*0900*/  STS.128 [R8+0x900], R4 ;  /* 0x0009000408007388 */ /* 0x0041e40000000c00 */
.L_x_7:
[----:B------:R-:W-:Y:S05]  /*0910*/  BSYNC.RECONVERGENT B2 ;  /* 0x0000000000027941 */ /* 0x000fea0003800200 */
.L_x_6:
[----:B------:R-:W-:Y:S05]  /*0920*/  @P2 BRA `(.L_x_5) ;  /* 0x0000000400942947 */ /* 0x000fea0003800000 */
[----:B------:R-:W-:Y:S01]  /*0930*/  BSSY.RECONVERGENT B2, `(.L_x_8) ;  /* 0x000000f000027945 */ /* 0x000fe20003800200 */
[----:B------:R-:W-:-:S03]  /*0940*/  ISETP.GT.U32.AND P2, PT, R0, 0x27f, PT ;  /* 0x0000027f0000780c */ /* 0x000fc60003f44070 */
[----:B------:R-:W-:Y:S10]  /*0950*/  @P1 BRA `(.L_x_9) ;  /* 0x0000000000301947 */ /* 0x000ff40003800000 */
[----:B------:R-:W1:Y:S02]  /*0960*/  LDC.64 R2, c[0x0][0x380] ;  /* 0x0000e000ff027b82 */ /* 0x000e640000000a00 */
[----:B-1----:R-:W-:-:S05]  /*0970*/  IMAD.WIDE R2, R58, 0x4, R2 ;  /* 0x000000043a027825 */ /* 0x002fca00078e0202 */
[----:B0-----:R-:W2:Y:S01]  /*0980*/  LDG.E.128 R4, desc[UR8][R2.64] ;  /* 0x0000000802047981 */ /* 0x001ea2000c1e1d00 */
        /* <DEDUP_REMOVED lines=9> */
.L_x_9:
[----:B------:R-:W-:Y:S05]  /*0a20*/  BSYNC.RECONVERGENT B2 ;  /* 0x0000000000027941 */ /* 0x000fea0003800200 */
.L_x_8:
[----:B------:R-:W-:Y:S05]  /*0a30*/  @P2 BRA `(.L_x_5) ;  /* 0x0000000400502947 */ /* 0x000fea0003800000 */
[----:B------:R-:W-:Y:S01]  /*0a40*/  BSSY.RECONVERGENT B2, `(.L_x_10) ;  /* 0x000000f000027945 */ /* 0x000fe20003800200 */
[----:B------:R-:W-:-:S03]  /*0a50*/  ISETP.GT.U32.AND P2, PT, R0, 0x1ff, PT ;  /* 0x000001ff0000780c */ /* 0x000fc60003f44070 */
[----:B------:R-:W-:Y:S10]  /*0a60*/  @P1 BRA `(.L_x_11) ;  /* 0x0000000000301947 */ /* 0x000ff40003800000 */
[----:B------:R-:W2:Y:S02]  /*0a70*/  LDC.64 R2, c[0x0][0x380] ;  /* 0x0000e000ff027b82 */ /* 0x000ea40000000a00 */
[----:B--2---:R-:W-:-:S05]  /*0a80*/  IMAD.WIDE R2, R59, 0x4, R2 ;  /* 0x000000043b027825 */ /* 0x004fca00078e0202 */
[----:B01----:R-:W2:Y:S01]  /*0a90*/  LDG.E.128 R4, desc[UR8][R2.64] ;  /* 0x0000000802047981 */ /* 0x003ea2000c1e1d00 */
        /* <DEDUP_REMOVED lines=9> */
.L_x_11:
[----:B------:R-:W-:Y:S05]  /*0b30*/  BSYNC.RECONVERGENT B2 ;  /* 0x0000000000027941 */ /* 0x000fea0003800200 */
.L_x_10:
[----:B------:R-:W-:Y:S05]  /*0b40*/  @P2 BRA `(.L_x_5) ;  /* 0x00000004000c2947 */ /* 0x000fea0003800000 */
[----:B------:R-:W-:Y:S01]  /*0b50*/  BSSY.RECONVERGENT B2, `(.L_x_12) ;  /* 0x000000f000027945 */ /* 0x000fe20003800200 */
[----:B------:R-:W-:-:S03]  /*0b60*/  ISETP.GT.U32.AND P2, PT, R0, 0x17f, PT ;  /* 0x0000017f0000780c */ /* 0x000fc60003f44070 */
[----:B------:R-:W-:Y:S10]  /*0b70*/  @P1 BRA `(.L_x_13) ;  /* 0x0000000000301947 */ /* 0x000ff40003800000 */
[----:B------:R-:W3:Y:S02]  /*0b80*/  LDC.64 R2, c[0x0][0x380] ;  /* 0x0000e000ff027b82 */ /* 0x000ee40000000a00 */
[----:B---3--:R-:W-:-:S05]  /*0b90*/  IMAD.WIDE R2, R60, 0x4, R2 ;  /* 0x000000043c027825 */ /* 0x008fca00078e0202 */
[----:B012---:R-:W2:Y:S01]  /*0ba0*/  LDG.E.128 R4, desc[UR8][R2.64] ;  /* 0x0000000802047981 */ /* 0x007ea2000c1e1d00 */
        /* <DEDUP_REMOVED lines=9> */
.L_x_13:
[----:B------:R-:W-:Y:S05]  /*0c40*/  BSYNC.RECONVERGENT B2 ;  /* 0x0000000000027941 */ /* 0x000fea0003800200 */
.L_x_12:
[----:B------:R-:W-:Y:S05]  /*0c50*/  @P2 BRA `(.L_x_5) ;  /* 0x0000000000c82947 */ /* 0x000fea0003800000 */
[----:B------:R-:W-:Y:S01]  /*0c60*/  BSSY.RECONVERGENT B2, `(.L_x_14) ;  /* 0x000000f000027945 */ /* 0x000fe20003800200 */
[----:B------:R-:W-:-:S03]  /*0c70*/  ISETP.GT.U32.AND P2, PT, R0, 0xff, PT ;  /* 0x000000ff0000780c */ /* 0x000fc60003f44070 */
[----:B------:R-:W-:Y:S10]  /*0c80*/  @P1 BRA `(.L_x_15) ;  /* 0x0000000000301947 */ /* 0x000ff40003800000 */
[----:B------:R-:W4:Y:S02]  /*0c90*/  LDC.64 R2, c[0x0][0x380] ;  /* 0x0000e000ff027b82 */ /* 0x000f240000000a00 */
[----:B----4-:R-:W-:-:S05]  /*0ca0*/  IMAD.WIDE R2, R61, 0x4, R2 ;  /* 0x000000043d027825 */ /* 0x010fca00078e0202 */
[----:B0123--:R-:W2:Y:S01]  /*0cb0*/  LDG.E.128 R4, desc[UR8][R2.64] ;  /* 0x0000000802047981 */ /* 0x00fea2000c1e1d00 */
        /* <DEDUP_REMOVED lines=9> */
.L_x_15:
[----:B------:R-:W-:Y:S05]  /*0d50*/  BSYNC.RECONVERGENT B2 ;  /* 0x0000000000027941 */ /* 0x000fea0003800200 */
.L_x_14:
[----:B------:R-:W-:Y:S05]  /*0d60*/  @P2 BRA `(.L_x_5) ;  /* 0x0000000000842947 */ /* 0x000fea0003800000 */
[----:B------:R-:W-:Y:S01]  /*0d70*/  BSSY.RECONVERGENT B2, `(.L_x_16) ;  /* 0x000000f000027945 */ /* 0x000fe20003800200 */
[----:B------:R-:W-:-:S03]  /*0d80*/  ISETP.GT.U32.AND P2, PT, R0, 0x7f, PT ;  /* 0x0000007f0000780c */ /* 0x000fc60003f44070 */
[----:B------:R-:W-:Y:S10]  /*0d90*/  @P1 BRA `(.L_x_17) ;  /* 0x0000000000301947 */ /* 0x000ff40003800000 */
[----:B------:R-:W5:Y:S02]  /*0da0*/  LDC.64 R2, c[0x0][0x380] ;  /* 0x0000e000ff027b82 */ /* 0x000f640000000a00 */
[----:B-----5:R-:W-:-:S05]  /*0db0*/  IMAD.WIDE R2, R62, 0x4, R2 ;  /* 0x000000043e027825 */ /* 0x020fca00078e0202 */
[----:B01234-:R-:W2:Y:S01]  /*0dc0*/  LDG.E.128 R4, desc[UR8][R2.64] ;  /* 0x0000000802047981 */ /* 0x01fea2000c1e1d00 */
        /* <DEDUP_REMOVED lines=9> */
.L_x_17:
[----:B------:R-:W-:Y:S05]  /*0e60*/  BSYNC.RECONVERGENT B2 ;  /* 0x0000000000027941 */ /* 0x000fea0003800200 */
.L_x_16:
[----:B------:R-:W-:Y:S05]  /*0e70*/  @P2 BREAK.RELIABLE B0 ;  /* 0x0000000000002942 */ /* 0x000fea0003800100 */
[----:B------:R-:W-:Y:S05]  /*0e80*/  @P2 BRA `(.L_x_18) ;  /* 0x00000000009c2947 */ /* 0x000fea0003800000 */
[----:B------:R-:W-:Y:S04]  /*0e90*/  BSSY.RECONVERGENT B2, `(.L_x_5) ;  /* 0x000000e000027945 */ /* 0x000fe80003800200 */
[----:B------:R-:W-:Y:S05]  /*0ea0*/  @P1 BRA `(.L_x_19) ;  /* 0x0000000000301947 */ /* 0x000fea0003800000 */
        /* <DEDUP_REMOVED lines=12> */
.L_x_19:
[----:B------:R-:W-:Y:S05]  /*0f70*/  BSYNC.RECONVERGENT B2 ;  /* 0x0000000000027941 */ /* 0x000fea0003800200 */
.L_x_5:
[----:B------:R-:W-:-:S13]  /*0f80*/  ISETP.GE.U32.AND P1, PT, R0, 0x80, PT ;  /* 0x000000800000780c */ /* 0x000fda0003f26070 */
[----:B------:R-:W-:Y:S05]  /*0f90*/  @P1 BREAK.RELIABLE B0 ;  /* 0x0000000000001942 */ /* 0x000fea0003800100 */
[----:B------:R-:W-:Y:S05]  /*0fa0*/  @P1 BRA `(.L_x_18) ;  /* 0x0000000000541947 */ /* 0x000fea0003800000 */
[----:B------:R-:W-:Y:S05]  /*0fb0*/  BSYNC.RELIABLE B0 ;  /* 0x0000000000007941 */ /* 0x000fea0003800100 */
.L_x_4:
[----:B------:R-:W5:Y:S01]  /*0fc0*/  LDC.64 R2, c[0x0][0x388] ;  /* 0x0000e200ff027b82 */ /* 0x000f620000000a00 */
[----:B------:R-:W-:Y:S01]  /*0fd0*/  ISETP.GT.U32.AND P1, PT, R41, 0x7, PT ;  /* 0x000000072900780c */ /* 0x000fe20003f24070 */
[----:B-----5:R-:W-:-:S05]  /*0fe0*/  IMAD.WIDE R2, R63, 0x4, R2 ;  /* 0x000000043f027825 */ /* 0x020fca00078e0202 */
[----:B01234-:R-:W2:Y:S04]  /*0ff0*/  LDG.E.128 R4, desc[UR8][R2.64] ;  /* 0x0000000802047981 */ /* 0x01fea8000c1e1d00 */
[----:B------:R-:W3:Y:S04]  /*1000*/  LDG.E.128 R12, desc[UR8][R2.64+0x80] ;  /* 0x00008008020c7981 */ /* 0x000ee8000c1e1d00 */
[----:B------:R-:W4:Y:S04]  /*1010*/  LDG.E.128 R16, desc[UR8][R2.64+0x100] ;  /* 0x0001000802107981 */ /* 0x000f28000c1e1d00 */
[----:B------:R-:W5:Y:S01]  /*1020*/  @!P1 LDG.E.128 R20, desc[UR8][R2.64+0x180] ;  /* 0x0001800802149981 */ /* 0x000f62000c1e1d00 */
[----:B------:R-:W0:Y:S01]  /*1030*/  S2UR UR6, SR_CgaCtaId ;  /* 0x00000000000679c3 */ /* 0x000e220000008800 */
[----:B------:R-:W-:Y:S01]  /*1040*/  UMOV UR4, 0x400 ;  /* 0x0000040000047882 */ /* 0x000fe20000000000 */
[C---:B------:R-:W-:Y:S01]  /*1050*/  SHF.L.U32 R8, R0.reuse, 0x5, RZ ;  /* 0x0000000500087819 */ /* 0x040fe200000006ff */
[----:B------:R-:W-:Y:S01]  /*1060*/  UIADD3 UR4, UPT, UPT, UR4, 0x1000, URZ ;  /* 0x0000100004047890 */ /* 0x000fe2000fffe0ff */
[----:B------:R-:W-:-:S02]  /*1070*/  SHF.L.U32 R9, R0, 0x4, RZ ;  /* 0x0000000400097819 */ /* 0x000fc400000006ff */
[----:B------:R-:W-:Y:S02]  /*1080*/  LOP3.LUT R8, R8, 0x7e00, RZ, 0xc0, !PT ;  /* 0x00007e0008087812 */ /* 0x000fe400078ec0ff */
[----:B------:R-:W-:Y:S01]  /*1090*/  LOP3.LUT R9, R9, 0xf0, RZ, 0xc0, !PT ;  /* 0x000000f009097812 */ /* 0x000fe200078ec0ff */
[----:B0-----:R-:W-:-:S06]  /*10a0*/  ULEA UR4, UR6, UR4, 0x18 ;  /* 0x0000000406047291 */ /* 0x001fcc000f8ec0ff */
[----:B------:R-:W-:-:S05]  /*10b0*/  IADD3 R8, PT, PT, R9, UR4, R8 ;  /* 0x0000000409087c10 */ /* 0x000fca000fffe008 */
[----:B--2---:R0:W-:Y:S04]  /*10c0*/  STS.128 [R8], R4 ;  /* 0x0000000408007388 */ /* 0x0041e80000000c00 */
[----:B---3--:R0:W-:Y:S04]  /*10d0*/  STS.128 [R8+0x80], R12 ;  /* 0x0000800c08007388 */ /* 0x0081e80000000c00 */
[----:B----4-:R0:W-:Y:S04]  /*10e0*/  STS.128 [R8+0x100], R16 ;  /* 0x0001001008007388 */ /* 0x0101e80000000c00 */
[----:B-----5:R0:W-:Y:S02]  /*10f0*/  @!P1 STS.128 [R8+0x180], R20 ;  /* 0x0001801408009388 */ /* 0x0201e40000000c00 */
.L_x_18:
[----:B------:R-:W-:Y:S05]  /*1100*/  BSYNC.RECONVERGENT B1 ;  /* 0x0000000000017941 */ /* 0x000fea0003800200 */
.L_x_3:
[----:B------:R-:W-:Y:S05]  /*1110*/  WARPSYNC.ALL ;  /* 0x0000000000007948 */ /* 0x000fea0003800000 */
[----:B------:R-:W5:Y:S08]  /*1120*/  S2UR UR6, SR_CgaCtaId ;  /* 0x00000000000679c3 */ /* 0x000f700000008800 */
[----:B------:R-:W-:Y:S01]  /*1130*/  BAR.SYNC.DEFER_BLOCKING 0x0 ;  /* 0x0000000000007b1d */ /* 0x000fe20000010000 */
[----:B------:R-:W-:-:S02]  /*1140*/  SHF.L.U32 R2, R0, 0x1, RZ ;  /* 0x0000000100027819 */ /* 0x000fc400000006ff */
[----:B------:R-:W-:Y:S02]  /*1150*/  SHF.L.U32 R3, R0, 0x2, RZ ;  /* 0x0000000200037819 */ /* 0x000fe400000006ff */
[----:B------:R-:W-:Y:S01]  /*1160*/  LOP3.LUT R2, R2, 0x7e0, RZ, 0xc0, !PT ;  /* 0x000007e002027812 */ /* 0x000fe200078ec0ff */
[----:B------:R-:W-:Y:S01]  /*1170*/  UMOV UR4, 0x400 ;  /* 0x0000040000047882 */ /* 0x000fe20000000000 */
[----:B------:R-:W-:Y:S01]  /*1180*/  LOP3.LUT R3, R3, 0x3c, RZ, 0xc0, !PT ;  /* 0x0000003c03037812 */ /* 0x000fe200078ec0ff */
[----:B------:R-:W-:Y:S02]  /*1190*/  UIADD3 UR10, UPT, UPT, UR4, 0x1000, URZ ;  /* 0x00001000040a7890 */ /* 0x000fe4000fffe0ff */
[----:B-----5:R-:W-:Y:S02]  /*11a0*/  ULEA UR7, UR6, UR4, 0x18 ;  /* 0x0000000406077291 */ /* 0x020fe4000f8ec0ff */
[----:B------:R-:W-:Y:S02]  /*11b0*/  ULEA UR10, UR6, UR10, 0x18 ;  /* 0x0000000a060a7291 */ /* 0x000fe4000f8ec0ff */
[----:B------:R-:W-:-:S04]  /*11c0*/  UIADD3 UR4, UPT, UPT, -UR5, 0x1, URZ ;  /* 0x0000000105047890 */ /* 0x000fc8000fffe1ff */
[----:B------:R-:W-:Y:S01]  /*11d0*/  UISETP.NE.AND UP0, UPT, UR4, URZ, UPT ;  /* 0x000000ff0400728c */ /* 0x000fe2000bf05270 */
[----:B------:R-:W-:Y:S04]  /*11e0*/  LDS.128 R24, [R2+UR7] ;  /* 0x0000000702187984 */ /* 0x000fe80008000c00 */
[----:B------:R-:W5:Y:S04]  /*11f0*/  LDS R85, [R3+UR10+0x140] ;  /* 0x0001400a03557984 */ /* 0x000f680008000800 */
[----:B------:R-:W1:Y:S04]  /*1200*/  LDS R28, [R3+UR10+0x180] ;  /* 0x0001800a031c7984 */ /* 0x000e680008000800 */
[----:B------:R-:W2:Y:S04]  /*1210*/  LDS R120, [R3+UR10+0x40] ;  /* 0x0000400a03787984 */ /* 0x000ea80008000800 */
[----:B------:R-:W2:Y:S04]  /*1220*/  LDS R30, [R3+UR10+0x80] ;  /* 0x0000800a031e7984 */ /* 0x000ea80008000800 */
[----:B------:R-:W2:Y:S04]  /*1230*/  LDS R31, [R3+UR10+0xc0] ;  /* 0x0000c00a031f7984 */ /* 0x000ea80008000800 */
[----:B------:R-:W2:Y:S04]  /*1240*/  LDS R32, [R3+UR10+0x100] ;  /* 0x0001000a03207984 */ /* 0x000ea80008000800 */
[----:B------:R-:W2:Y:S04]  /*1250*/  LDS R87, [R3+UR10+0x340] ;  /* 0x0003400a03577984 */ /* 0x000ea80008000800 */
[----:B------:R-:W2:Y:S04]  /*1260*/  LDS R88, [R3+UR10+0x380] ;  /* 0x0003800a03587984 */ /* 0x000ea80008000800 */
[----:B------:R-:W2:Y:S04]  /*1270*/  LDS R121, [R3+UR10] ;  /* 0x0000000a03797984 */ /* 0x000ea80008000800 */
[----:B------:R-:W2:Y:S04]  /*1280*/  LDS R29, [R3+UR10+0x1c0] ;  /* 0x0001c00a031d7984 */ /* 0x000ea80008000800 */
[----:B0-----:R-:W0:Y:S01]  /*1290*/  LDS.128 R20, [R2+UR7+0x200] ;  /* 0x0002000702147984 */ /* 0x001e220008000c00 */
[----:B-----5:R-:W-:-:S03]  /*12a0*/  FFMA R12, R24, R85, RZ ;  /* 0x00000055180c7223 */ /* 0x020fc600000000ff */
[----:B------:R-:W5:Y:S01]  /*12b0*/  LDS R119, [R3+UR10+0x240] ;  /* 0x0002400a03777984 */ /* 0x000f620008000800 */
[----:B-1----:R-:W-:-:S03]  /*12c0*/  FFMA R13, R24, R28, RZ ;  /* 0x0000001c180d7223 */ /* 0x002fc600000000ff */
[----:B------:R-:W1:Y:S01]  /*12d0*/  LDS R34, [R3+UR10+0x280] ;  /* 0x0002800a03227984 */ /* 0x000e620008000800 */
[----:B--234-:R-:W-:-:S03]  /*12e0*/  FFMA R4, R24, R120, RZ ;  /* 0x0000007818047223 */ /* 0x01cfc600000000ff */
[----:B------:R-:W2:Y:S01]  /*12f0*/  LDS R33, [R3+UR10+0x2c0] ;  /* 0x0002c00a03217984 */ /* 0x000ea20008000800 */
[----:B------:R-:W-:-:S03]  /*1300*/  FFMA R5, R24, R30, RZ ;  /* 0x0000001e18057223 */ /* 0x000fc600000000ff */
[----:B------:R-:W3:Y:S01]  /*1310*/  LDS R86, [R3+UR10+0x300] ;  /* 0x0003000a03567984 */ /* 0x000ee20008000800 */
[----:B------:R-:W-:-:S03]  /*1320*/  FFMA R6, R24, R31, RZ ;  /* 0x0000001f18067223 */ /* 0x000fc600000000ff */
[----:B------:R-:W4:Y:S01]  /*1330*/  LDS R35, [R3+UR10+0x200] ;  /* 0x0002000a03237984 */ /* 0x000f220008000800 */
[----:B------:R-:W-:-:S03]  /*1340*/  FFMA R7, R24, R32, RZ ;  /* 0x0000002018077223 */ /* 0x000fc600000000ff */
[----:B------:R-:W4:Y:S01]  /*1350*/  LDS R118, [R3+UR10+0x3c0] ;  /* 0x0003c00a03767984 */ /* 0x000f220008000800 */
[----:B------:R-:W-:-:S03]  /*1360*/  FFMA R109, R87, R25, R12 ;  /* 0x00000019576d7223 */ /* 0x000fc6000000000c */
[----:B------:R-:W4:Y:S01]  /*1370*/  LDS.128 R16, [R2+UR7+0x400] ;  /* 0x0004000702107984 */ /* 0x000f220008000c00 */
[----:B------:R-:W-:-:S03]  /*1380*/  FFMA R110, R88, R25, R13 ;  /* 0x00000019586e7223 */ /* 0x000fc6000000000d */
[----:B------:R-:W4:Y:S01]  /*1390*/  LDS.128 R8, [R2+UR7+0x600] ;  /* 0x0006000702087984 */ /* 0x000f220008000c00 */
[C---:B------:R-:W-:Y:S01]  /*13a0*/  FFMA R104, R24.reuse, R121, RZ ;  /* 0x0000007918687223 */ /* 0x040fe200000000ff */
[----:B------:R-:W-:Y:S02]  /*13b0*/  FFMA R15, R24, R29, RZ ;  /* 0x0000001d180f7223 */ /* 0x000fe400000000ff */
[----:B------:R-:W-:Y:S01]  /*13c0*/  LDS R83, [R3+UR10+0x440] ;  /* 0x0004400a03537984 */ /* 0x000fe20008000800 */
[C---:B0-----:R-:W-:Y:S01]  /*13d0*/  FFMA R12, R20.reuse, R121, RZ ;  /* 0x00000079140c7223 */ /* 0x041fe200000000ff */
[C---:B------:R-:W-:Y:S01]  /*13e0*/  FFMA R112, R20.reuse, R120, RZ ;  /* 0x0000007814707223 */ /* 0x040fe200000000ff */
[C---:B------:R-:W-:Y:S01]  /*13f0*/  FFMA R113, R20.reuse, R30, RZ ;  /* 0x0000001e14717223 */ /* 0x040fe200000000ff */
[C---:B------:R-:W-:Y:S01]  /*1400*/  FFMA R114, R20.reuse, R31, RZ ;  /* 0x0000001f14727223 */ /* 0x040fe200000000ff */
[C---:B------:R-:W-:Y:S01]  /*1410*/  FFMA R115, R20.reuse, R32, RZ ;  /* 0x0000002014737223 */ /* 0x040fe200000000ff */
[C---:B------:R-:W-:Y:S01]  /*1420*/  FFMA R116, R20.reuse, R85, RZ ;  /* 0x0000005514747223 */ /* 0x040fe200000000ff */
[C---:B------:R-:W-:Y:S01]  /*1430*/  FFMA R117, R20.reuse, R28, RZ ;  /* 0x0000001c14757223 */ /* 0x040fe200000000ff */
[----:B------:R-:W-:Y:S01]  /*1440*/  FFMA R13, R20, R29, RZ ;  /* 0x0000001d140d7223 */ /* 0x000fe200000000ff */
[CC--:B-----5:R-:W-:Y:S01]  /*1450*/  FFMA R105, R119.reuse, R25.reuse, R4 ;  /* 0x0000001977697223 */ /* 0x0e0fe20000000004 */
[C---:B-1----:R-:W-:Y:S01]  /*1460*/  FFMA R106, R34.reuse, R25, R5 ;  /* 0x00000019226a7223 */ /* 0x042fe20000000005 */
[-C--:B------:R-:W-:Y:S01]  /*1470*/  FFMA R112, R119, R21.reuse, R112 ;  /* 0x0000001577707223 */ /* 0x080fe20000000070 */
[----:B------:R-:W-:Y:S01]  /*1480*/  FFMA R113, R34, R21, R113 ;  /* 0x0000001522717223 */ /* 0x000fe20000000071 */
[C---:B--2---:R-:W-:Y:S01]  /*1490*/  FFMA R107, R33.reuse, R25, R6 ;  /* 0x00000019216b7223 */ /* 0x044fe20000000006 */
[-C--:B------:R-:W-:Y:S01]  /*14a0*/  FFMA R114, R33, R21.reuse, R114 ;  /* 0x0000001521727223 */ /* 0x080fe20000000072 */
[-C--:B------:R-:W-:Y:S01]  /*14b0*/  FFMA R116, R87, R21.reuse, R116 ;  /* 0x0000001557747223 */ /* 0x080fe20000000074 */
[----:B------:R-:W-:Y:S01]  /*14c0*/  FFMA R117, R88, R21, R117 ;  /* 0x0000001558757223 */ /* 0x000fe20000000075 */
[C---:B---3--:R-:W-:Y:S01]  /*14d0*/  FFMA R108, R86.reuse, R25, R7 ;  /* 0x00000019566c7223 */ /* 0x048fe20000000007 */
[----:B------:R-:W-:Y:S01]  /*14e0*/  FFMA R115, R86, R21, R115 ;  /* 0x0000001556737223 */ /* 0x000fe20000000073 */
[----:B------:R-:W0:Y:S01]  /*14f0*/  LDS.128 R4, [R2+UR7+0x800] ;  /* 0x0008000702047984 */ /* 0x000e220008000c00 */
[C---:B----4-:R-:W-:Y:S01]  /*1500*/  FFMA R104, R35.reuse, R25, R104 ;  /* 0x0000001923687223 */ /* 0x050fe20000000068 */
[----:B------:R-:W-:-:S02]  /*1510*/  FFMA R111, R35, R21, R12 ;  /* 0x00000015236f7223 */ /* 0x000fc4000000000c */
[----:B------:R-:W-:Y:S01]  /*1520*/  LDS R84, [R3+UR10+0x480] ;  /* 0x0004800a03547984 */ /* 0x000fe20008000800 */
[C---:B------:R-:W-:Y:S01]  /*1530*/  FFMA R122, R118.reuse, R25, R15 ;  /* 0x00000019767a7223 */ /* 0x040fe2000000000f */
[----:B------:R-:W-:Y:S02]  /*1540*/  FFMA R21, R118, R21, R13 ;  /* 0x0000001576157223 */ /* 0x000fe4000000000d */
[----:B------:R-:W-:Y:S01]  /*1550*/  LDS R82, [R3+UR10+0x400] ;  /* 0x0004000a03527984 */ /* 0x000fe20008000800 */
[C---:B------:R-:W-:Y:S01]  /*1560*/  FFMA R96, R16.reuse, R121, RZ ;  /* 0x0000007910607223 */ /* 0x040fe200000000ff */
[C---:B------:R-:W-:Y:S01]  /*1570*/  FFMA R20, R16.reuse, R120, RZ ;  /* 0x0000007810147223 */ /* 0x040fe200000000ff */
[C---:B------:R-:W-:Y:S01]  /*1580*/  FFMA R25, R16.reuse, R30, RZ ;  /* 0x0000001e10197223 */ /* 0x040fe200000000ff */
[C---:B------:R-:W-:Y:S01]  /*1590*/  FFMA R24, R16.reuse, R31, RZ ;  /* 0x0000001f10187223 */ /* 0x040fe200000000ff */
[C---:B------:R-:W-:Y:S01]  /*15a0*/  FFMA R37, R16.reuse, R32, RZ ;  /* 0x0000002010257223 */ /* 0x040fe200000000ff */
[C---:B------:R-:W-:Y:S01]  /*15b0*/  FFMA R36, R16.reuse, R85, RZ ;  /* 0x0000005510247223 */ /* 0x040fe200000000ff */
[C---:B------:R-:W-:Y:S01]  /*15c0*/  FFMA R39, R16.reuse, R28, RZ ;  /* 0x0000001c10277223 */ /* 0x040fe200000000ff */
[----:B------:R-:W1:Y:S01]  /*15d0*/  LDS.128 R12, [R2+UR7+0xa00] ;  /* 0x000a0007020c7984 */ /* 0x000e620008000c00 */
[----:B------:R-:W-:Y:S01]  /*15e0*/  FFMA R41, R16, R29, RZ ;  /* 0x0000001d10297223 */ /* 0x000fe200000000ff */
[-C--:B------:R-:W-:Y:S01]  /*15f0*/  FFMA R96, R35, R17.reuse, R96 ;  /* 0x0000001123607223 */ /* 0x080fe20000000060 */
[-C--:B------:R-:W-:Y:S01]  /*1600*/  FFMA R97, R119, R17.reuse, R20 ;  /* 0x0000001177617223 */ /* 0x080fe20000000014 */
[-C--:B------:R-:W-:Y:S01]  /*1610*/  FFMA R98, R34, R17.reuse, R25 ;  /* 0x0000001122627223 */ /* 0x080fe20000000019 */
[-C--:B------:R-:W-:Y:S01]  /*1620*/  FFMA R99, R33, R17.reuse, R24 ;  /* 0x0000001121637223 */ /* 0x080fe20000000018 */
[-C--:B------:R-:W-:Y:S01]  /*1630*/  FFMA R100, R86, R17.reuse, R37 ;  /* 0x0000001156647223 */ /* 0x080fe20000000025 */
[CC--:B------:R-:W-:Y:S01]  /*1640*/  FFMA R101, R87.reuse, R17.reuse, R36 ;  /* 0x0000001157657223 */ /* 0x0c0fe20000000024 */
[-C--:B------:R-:W-:Y:S01]  /*1650*/  FFMA R102, R88, R17.reuse, R39 ;  /* 0x0000001158667223 */ /* 0x080fe20000000027 */
[----:B------:R-:W-:Y:S01]  /*1660*/  FFMA R17, R118, R17, R41 ;  /* 0x0000001176117223 */ /* 0x000fe20000000029 */
[C---:B------:R-:W-:Y:S01]  /*1670*/  FFMA R41, R8.reuse, R32, RZ ;  /* 0x0000002008297223 */ /* 0x040fe200000000ff */
[C---:B------:R-:W-:Y:S01]  /*1680*/  FFMA R40, R8.reuse, R85, RZ ;  /* 0x0000005508287223 */ /* 0x040fe200000000ff */
[----:B------:R-:W-:Y:S01]  /*1690*/  FFMA R43, R8, R28, RZ ;  /* 0x0000001c082b7223 */ /* 0x000fe200000000ff */
[----:B------:R-:W2:Y:S01]  /*16a0*/  LDS.128 R36, [R2+UR7+0xc00] ;  /* 0x000c000702247984 */ /* 0x000ea20008000c00 */
[-C--:B------:R-:W-:Y:S01]  /*16b0*/  FFMA R92, R86, R9.reuse, R41 ;  /* 0x00000009565c7223 */ /* 0x080fe20000000029 */
[-C--:B------:R-:W-:Y:S01]  /*16c0*/  FFMA R93, R87, R9.reuse, R40 ;  /* 0x00000009575d7223 */ /* 0x080fe20000000028 */
[----:B------:R-:W-:Y:S01]  /*16d0*/  FFMA R94, R88, R9, R43 ;  /* 0x00000009585e7223 */ /* 0x000fe2000000002b */
[C---:B------:R-:W-:Y:S01]  /*16e0*/  FFMA R16, R8.reuse, R121, RZ ;  /* 0x0000007908107223 */ /* 0x040fe200000000ff */
[----:B------:R-:W3:Y:S01]  /*16f0*/  LDS.128 R40, [R2+UR7+0xe00] ;  /* 0x000e000702287984 */ /* 0x000ee20008000c00 */
[C---:B------:R-:W-:Y:S01]  /*1700*/  FFMA R20, R8.reuse, R120, RZ ;  /* 0x0000007808147223 */ /* 0x040fe200000000ff */
[C---:B------:R-:W-:Y:S01]  /*1710*/  FFMA R25, R8.reuse, R30, RZ ;  /* 0x0000001e08197223 */ /* 0x040fe200000000ff */
[C---:B------:R-:W-:Y:S01]  /*1720*/  FFMA R24, R8.reuse, R31, RZ ;  /* 0x0000001f08187223 */ /* 0x040fe200000000ff */
[----:B------:R-:W-:Y:S01]  /*1730*/  FFMA R51, R8, R29, RZ ;  /* 0x0000001d08337223 */ /* 0x000fe200000000ff */
[-C--:B------:R-:W-:Y:S01]  /*1740*/  FFMA R103, R35, R9.reuse, R16 ;  /* 0x0000000923677223 */ /* 0x080fe20000000010 */
[-C--:B------:R-:W-:Y:S01]  /*1750*/  FFMA R89, R119, R9.reuse, R20 ;  /* 0x0000000977597223 */ /* 0x080fe20000000014 */
[-C--:B------:R-:W-:Y:S01]  /*1760*/  FFMA R90, R34, R9.reuse, R25 ;  /* 0x00000009225a7223 */ /* 0x080fe20000000019 */
[-C--:B------:R-:W-:Y:S01]  /*1770*/  FFMA R91, R33, R9.reuse, R24 ;  /* 0x00000009215b7223 */ /* 0x080fe20000000018 */
[----:B------:R-:W-:Y:S01]  /*1780*/  FFMA R51, R118, R9, R51 ;  /* 0x0000000976337223 */ /* 0x000fe20000000033 */
        /* <DEDUP_REMOVED lines=12> */
[-C--:B------:R-:W-:Y:S01]  /*1850*/  FFMA R67, R86, R5.reuse, R67 ;  /* 0x0000000556437223 */ /* 0x080fe20000000043 */
[CC--:B------:R-:W-:Y:S01]  /*1860*/  FFMA R66, R87.reuse, R5.reuse, R66 ;  /* 0x0000000557427223 */ /* 0x0c0fe20000000042 */
[----:B------:R-:W-:Y:S01]  /*1870*/  FFMA R65, R88, R5, R65 ;  /* 0x0000000558417223 */ /* 0x000fe20000000041 */
[----:B-1----:R-:W-:Y:S01]  /*1880*/  FFMA R16, R12, R85, RZ ;  /* 0x000000550c107223 */ /* 0x002fe200000000ff */
[----:B------:R-:W-:Y:S01]  /*1890*/  FFMA R5, R118, R5, R9 ;  /* 0x0000000576057223 */ /* 0x000fe20000000009 */
[C---:B------:R-:W-:Y:S01]  /*18a0*/  FFMA R4, R12.reuse, R120, RZ ;  /* 0x000000780c047223 */ /* 0x040fe200000000ff */
[C---:B------:R-:W-:Y:S01]  /*18b0*/  FFMA R77, R12.reuse, R29, RZ ;  /* 0x0000001d0c4d7223 */ /* 0x040fe200000000ff */
[C---:B------:R-:W-:Y:S01]  /*18c0*/  FFMA R9, R12.reuse, R30, RZ ;  /* 0x0000001e0c097223 */ /* 0x040fe200000000ff */
[-C--:B------:R-:W-:Y:S01]  /*18d0*/  FFMA R73, R87, R13.reuse, R16 ;  /* 0x0000000d57497223 */ /* 0x080fe20000000010 */
[----:B------:R-:W-:Y:S01]  /*18e0*/  FFMA R75, R12, R28, RZ ;  /* 0x0000001c0c4b7223 */ /* 0x000fe200000000ff */
[-C--:B------:R-:W-:Y:S01]  /*18f0*/  FFMA R49, R119, R13.reuse, R4 ;  /* 0x0000000d77317223 */ /* 0x080fe20000000004 */
[-C--:B------:R-:W-:Y:S01]  /*1900*/  FFMA R16, R118, R13.reuse, R77 ;  /* 0x0000000d76107223 */ /* 0x080fe2000000004d */
[----:B------:R-:W-:Y:S01]  /*1910*/  FFMA R48, R34, R13, R9 ;  /* 0x0000000d22307223 */ /* 0x000fe20000000009 */
[C---:B--2---:R-:W-:Y:S01]  /*1920*/  FFMA R4, R36.reuse, R121, RZ ;  /* 0x0000007924047223 */ /* 0x044fe200000000ff */
[C---:B------:R-:W-:Y:S01]  /*1930*/  FFMA R76, R36.reuse, R120, RZ ;  /* 0x00000078244c7223 */ /* 0x040fe200000000ff */
[C---:B------:R-:W-:Y:S01]  /*1940*/  FFMA R77, R36.reuse, R30, RZ ;  /* 0x0000001e244d7223 */ /* 0x040fe200000000ff */
[C---:B------:R-:W-:Y:S01]  /*1950*/  FFMA R78, R36.reuse, R31, RZ ;  /* 0x0000001f244e7223 */ /* 0x040fe200000000ff */
[C---:B------:R-:W-:Y:S01]  /*1960*/  FFMA R79, R36.reuse, R32, RZ ;  /* 0x00000020244f7223 */ /* 0x040fe200000000ff */
[C---:B------:R-:W-:Y:S01]  /*1970*/  FFMA R80, R36.reuse, R85, RZ ;  /* 0x0000005524507223 */ /* 0x040fe200000000ff */
[C---:B------:R-:W-:Y:S01]  /*1980*/  FFMA R81, R36.reuse, R28, RZ ;  /* 0x0000001c24517223 */ /* 0x040fe200000000ff */
[----:B------:R-:W-:Y:S01]  /*1990*/  FFMA R9, R36, R29, RZ ;  /* 0x0000001d24097223 */ /* 0x000fe200000000ff */
[----:B------:R-:W-:Y:S01]  /*19a0*/  FFMA R74, R88, R13, R75 ;  /* 0x0000000d584a7223 */ /* 0x000fe2000000004b */
[C---:B------:R-:W-:Y:S01]  /*19b0*/  FFMA R50, R12.reuse, R121, RZ ;  /* 0x000000790c327223 */ /* 0x040fe200000000ff */
[----:B------:R-:W-:Y:S01]  /*19c0*/  FFMA R8, R12, R31, RZ ;  /* 0x0000001f0c087223 */ /* 0x000fe200000000ff */
[-C--:B------:R-:W-:Y:S01]  /*19d0*/  FFMA R75, R35, R37.reuse, R4 ;  /* 0x00000025234b7223 */ /* 0x080fe20000000004 */
[-C--:B------:R-:W-:Y:S01]  /*19e0*/  FFMA R76, R119, R37.reuse, R76 ;  /* 0x00000025774c7223 */ /* 0x080fe2000000004c */
[-C--:B------:R-:W-:Y:S01]  /*19f0*/  FFMA R77, R34, R37.reuse, R77 ;  /* 0x00000025224d7223 */ /* 0x080fe2000000004d */
[-C--:B------:R-:W-:Y:S01]  /*1a00*/  FFMA R78, R33, R37.reuse, R78 ;  /* 0x00000025214e7223 */ /* 0x080fe2000000004e */
[-C--:B------:R-:W-:Y:S01]  /*1a10*/  FFMA R79, R86, R37.reuse, R79 ;  /* 0x00000025564f7223 */ /* 0x080fe2000000004f */
[-C--:B------:R-:W-:Y:S01]  /*1a20*/  FFMA R80, R87, R37.reuse, R80 ;  /* 0x0000002557507223 */ /* 0x080fe20000000050 */
[-C--:B------:R-:W-:Y:S01]  /*1a30*/  FFMA R81, R88, R37.reuse, R81 ;  /* 0x0000002558517223 */ /* 0x080fe20000000051 */
[----:B------:R-:W-:Y:S01]  /*1a40*/  FFMA R37, R118, R37, R9 ;  /* 0x0000002576257223 */ /* 0x000fe20000000009 */
[C---:B---3--:R-:W-:Y:S01]  /*1a50*/  FFMA R4, R40.reuse, R121, RZ ;  /* 0x0000007928047223 */ /* 0x048fe200000000ff */
[C---:B------:R-:W-:Y:S01]  /*1a60*/  FFMA R20, R40.reuse, R120, RZ ;  /* 0x0000007828147223 */ /* 0x040fe200000000ff */
[----:B------:R-:W-:Y:S01]  /*1a70*/  FFMA R9, R40, R30, RZ ;  /* 0x0000001e28097223 */ /* 0x000fe200000000ff */
[----:B------:R-:W-:Y:S01]  /*1a80*/  FFMA R25, R12, R32, RZ ;  /* 0x000000200c197223 */ /* 0x000fe200000000ff */
[-C--:B------:R-:W-:Y:S01]  /*1a90*/  FFMA R50, R35, R13.reuse, R50 ;  /* 0x0000000d23327223 */ /* 0x080fe20000000032 */
[----:B------:R-:W-:Y:S01]  /*1aa0*/  FFMA R71, R33, R13, R8 ;  /* 0x0000000d21477223 */ /* 0x000fe20000000008 */
[C---:B------:R-:W-:Y:S01]  /*1ab0*/  FFMA R8, R40.reuse, R31, RZ ;  /* 0x0000001f28087223 */ /* 0x040fe200000000ff */
[----:B------:R-:W-:Y:S01]  /*1ac0*/  FFMA R12, R40, R85, RZ ;  /* 0x00000055280c7223 */ /* 0x000fe200000000ff */
[-C--:B------:R-:W-:Y:S01]  /*1ad0*/  FFMA R35, R35, R41.reuse, R4 ;  /* 0x0000002923237223 */ /* 0x080fe20000000004 */
[-C--:B------:R-:W-:Y:S01]  /*1ae0*/  FFMA R20, R119, R41.reuse, R20 ;  /* 0x0000002977147223 */ /* 0x080fe20000000014 */
[----:B------:R-:W-:Y:S01]  /*1af0*/  FFMA R4, R34, R41, R9 ;  /* 0x0000002922047223 */ /* 0x000fe20000000009 */
[----:B------:R-:W-:Y:S01]  /*1b00*/  FFMA R72, R86, R13, R25 ;  /* 0x0000000d56487223 */ /* 0x000fe20000000019 */
[-C--:B------:R-:W-:Y:S01]  /*1b10*/  FFMA R13, R33, R41.reuse, R8 ;  /* 0x00000029210d7223 */ /* 0x080fe20000000008 */
[-C--:B------:R-:W-:Y:S01]  /*1b20*/  FFMA R87, R87, R41.reuse, R12 ;  /* 0x0000002957577223 */ /* 0x080fe2000000000c */
[C---:B------:R-:W-:Y:S01]  /*1b30*/  FFMA R105, R83.reuse, R26, R105 ;  /* 0x0000001a53697223 */ /* 0x040fe20000000069 */
        /* <DEDUP_REMOVED lines=13> */
[----:B------:R-:W0:Y:S01]  /*1c10*/  LDS R85, [R3+UR10+0x4c0] ;  /* 0x0004c00a03557984 */ /* 0x000e220008000800 */
[-C--:B------:R-:W-:Y:S01]  /*1c20*/  FFMA R83, R83, R42.reuse, R20 ;  /* 0x0000002a53537223 */ /* 0x080fe20000000014 */
[----:B------:R-:W-:Y:S01]  /*1c30*/  FFMA R84, R84, R42, R4 ;  /* 0x0000002a54547223 */ /* 0x000fe20000000004 */
[C---:B------:R-:W-:Y:S01]  /*1c40*/  FFMA R25, R40.reuse, R32, RZ ;  /* 0x0000002028197223 */ /* 0x040fe200000000ff */
[----:B------:R-:W1:Y:S01]  /*1c50*/  LDS R12, [R3+UR10+0x500] ;  /* 0x0005000a030c7984 */ /* 0x000e620008000800 */
[----:B------:R-:W-:Y:S01]  /*1c60*/  FFMA R31, R40, R28, RZ ;  /* 0x0000001c281f7223 */ /* 0x000fe200000000ff */
[C---:B------:R-:W-:Y:S01]  /*1c70*/  FFMA R104, R82.reuse, R26, R104 ;  /* 0x0000001a52687223 */ /* 0x040fe20000000068 */
[C---:B------:R-:W-:Y:S01]  /*1c80*/  FFMA R111, R82.reuse, R22, R111 ;  /* 0x00000016526f7223 */ /* 0x040fe2000000006f */
[----:B------:R-:W2:Y:S01]  /*1c90*/  LDS R9, [R3+UR10+0x540] ;  /* 0x0005400a03097984 */ /* 0x000ea20008000800 */
[C---:B------:R-:W-:Y:S01]  /*1ca0*/  FFMA R96, R82.reuse, R18, R96 ;  /* 0x0000001252607223 */ /* 0x040fe20000000060 */
[C---:B------:R-:W-:Y:S01]  /*1cb0*/  FFMA R103, R82.reuse, R10, R103 ;  /* 0x0000000a52677223 */ /* 0x040fe20000000067 */
[C---:B------:R-:W-:Y:S01]  /*1cc0*/  FFMA R95, R82.reuse, R6, R95 ;  /* 0x00000006525f7223 */ /* 0x040fe2000000005f */
[----:B------:R-:W3:Y:S01]  /*1cd0*/  LDS R8, [R3+UR10+0x580] ;  /* 0x0005800a03087984 */ /* 0x000ee20008000800 */
[C---:B------:R-:W-:Y:S01]  /*1ce0*/  FFMA R50, R82.reuse, R14, R50 ;  /* 0x0000000e52327223 */ /* 0x040fe20000000032 */
[----:B------:R-:W-:Y:S01]  /*1cf0*/  FFMA R75, R82, R38, R75 ;  /* 0x00000026524b7223 */ /* 0x000fe2000000004b */
[-C--:B------:R-:W-:Y:S01]  /*1d00*/  FFMA R86, R86, R41.reuse, R25 ;  /* 0x0000002956567223 */ /* 0x080fe20000000019 */
[----:B------:R-:W4:Y:S01]  /*1d10*/  LDS R20, [R3+UR10+0x5c0] ;  /* 0x0005c00a03147984 */ /* 0x000f220008000800 */
[----:B------:R-:W-:Y:S01]  /*1d20*/  FFMA R88, R88, R41, R31 ;  /* 0x0000002958587223 */ /* 0x000fe2000000001f */
[----:B------:R-:W-:Y:S01]  /*1d30*/  FFMA R82, R82, R42, R35 ;  /* 0x0000002a52527223 */ /* 0x000fe20000000023 */
[----:B------:R-:W-:Y:S01]  /*1d40*/  FFMA R29, R40, R29, RZ ;  /* 0x0000001d281d7223 */ /* 0x000fe200000000ff */
[----:B------:R-:W5:Y:S03]  /*1d50*/  LDS R4, [R3+UR10+0x600] ;  /* 0x0006000a03047984 */ /* 0x000f660008000800 */
[----:B------:R-:W-:Y:S01]  /*1d60*/  FFMA R118, R118, R41, R29 ;  /* 0x0000002976767223 */ /* 0x000fe2000000001d */
[----:B------:R-:W5:Y:S04]  /*1d70*/  LDS R120, [R3+UR10+0x7c0] ;  /* 0x0007c00a03787984 */ /* 0x000f680008000800 */
[----:B------:R-:W-:Y:S04]  /*1d80*/  LDS.128 R28, [R2+UR7+0xc10] ;  /* 0x000c1007021c7984 */ /* 0x000fe80008000c00 */
[----:B------:R-:W-:Y:S04]  /*1d90*/  LDS.128 R32, [R2+UR7+0xe10] ;  /* 0x000e100702207984 */ /* 0x000fe80008000c00 */
[----:B------:R-:W-:Y:S01]  /*1da0*/  LDS R121, [R3+UR10+0x840] ;  /* 0x0008400a03797984 */ /* 0x000fe20008000800 */
[C---:B0-----:R-:W-:Y:S01]  /*1db0*/  FFMA R107, R85.reuse, R26, R107 ;  /* 0x0000001a556b7223 */ /* 0x041fe2000000006b */
[C---:B------:R-:W-:Y:S01]  /*1dc0*/  FFMA R114, R85.reuse, R22, R114 ;  /* 0x0000001655727223 */ /* 0x040fe20000000072 */
[C---:B------:R-:W-:Y:S01]  /*1dd0*/  FFMA R99, R85.reuse, R18, R99 ;  /* 0x0000001255637223 */ /* 0x040fe20000000063 */
[C---:B------:R-:W-:Y:S01]  /*1de0*/  FFMA R91, R85.reuse, R10, R91 ;  /* 0x0000000a555b7223 */ /* 0x040fe2000000005b */
[C---:B------:R-:W-:Y:S01]  /*1df0*/  FFMA R68, R85.reuse, R6, R68 ;  /* 0x0000000655447223 */ /* 0x040fe20000000044 */
[C---:B------:R-:W-:Y:S01]  /*1e00*/  FFMA R71, R85.reuse, R14, R71 ;  /* 0x0000000e55477223 */ /* 0x040fe20000000047 */
[----:B------:R-:W-:Y:S01]  /*1e10*/  FFMA R78, R85, R38, R78 ;  /* 0x00000026554e7223 */ /* 0x000fe2000000004e */
[CC--:B-1----:R-:W-:Y:S01]  /*1e20*/  FFMA R67, R12.reuse, R6.reuse, R67 ;  /* 0x000000060c437223 */ /* 0x0c2fe20000000043 */
[----:B--2---:R-:W-:Y:S01]  /*1e30*/  FFMA R66, R9, R6, R66 ;  /* 0x0000000609427223 */ /* 0x004fe20000000042 */
[----:B------:R-:W-:Y:S01]  /*1e40*/  FFMA R85, R85, R42, R13 ;  /* 0x0000002a55557223 */ /* 0x000fe2000000000d */
[C---:B------:R-:W-:Y:S01]  /*1e50*/  FFMA R108, R12.reuse, R26, R108 ;  /* 0x0000001a0c6c7223 */ /* 0x040fe2000000006c */
[----:B------:R-:W-:Y:S01]  /*1e60*/  FFMA R115, R12, R22, R115 ;  /* 0x000000160c737223 */ /* 0x000fe20000000073 */
[----:B---3--:R-:W-:Y:S01]  /*1e70*/  FFMA R65, R8, R6, R65 ;  /* 0x0000000608417223 */ /* 0x008fe20000000041 */
[C---:B------:R-:W-:Y:S01]  /*1e80*/  FFMA R100, R12.reuse, R18, R100 ;  /* 0x000000120c647223 */ /* 0x040fe20000000064 */
[C---:B------:R-:W-:Y:S01]  /*1e90*/  FFMA R92, R12.reuse, R10, R92 ;  /* 0x0000000a0c5c7223 */ /* 0x040fe2000000005c */
[C---:B------:R-:W-:Y:S01]  /*1ea0*/  FFMA R72, R12.reuse, R14, R72 ;  /* 0x0000000e0c487223 */ /* 0x040fe20000000048 */
[C---:B------:R-:W-:Y:S01]  /*1eb0*/  FFMA R79, R12.reuse, R38, R79 ;  /* 0x000000260c4f7223 */ /* 0x040fe2000000004f */
[----:B------:R-:W-:Y:S01]  /*1ec0*/  FFMA R86, R12, R42, R86 ;  /* 0x0000002a0c567223 */ /* 0x000fe20000000056 */
[C---:B------:R-:W-:Y:S01]  /*1ed0*/  FFMA R109, R9.reuse, R26, R109 ;  /* 0x0000001a096d7223 */ /* 0x040fe2000000006d */
[C---:B------:R-:W-:Y:S01]  /*1ee0*/  FFMA R116, R9.reuse, R22, R116 ;  /* 0x0000001609747223 */ /* 0x040fe20000000074 */
        /* <DEDUP_REMOVED lines=12> */
[----:B----4-:R-:W-:Y:S01]  /*1fb0*/  FFMA R6, R20, R6, R5 ;  /* 0x0000000614067223 */ /* 0x010fe20000000005 */
[C---:B-----5:R-:W-:Y:S01]  /*1fc0*/  FFMA R104, R4.reuse, R27, R104 ;  /* 0x0000001b04687223 */ /* 0x060fe20000000068 */
[C---:B------:R-:W-:Y:S01]  /*1fd0*/  FFMA R111, R4.reuse, R23, R111 ;  /* 0x00000017046f7223 */ /* 0x040fe2000000006f */
[C---:B------:R-:W-:Y:S01]  /*1fe0*/  FFMA R96, R4.reuse, R19, R96 ;  /* 0x0000001304607223 */ /* 0x040fe20000000060 */
[C---:B------:R-:W-:Y:S01]  /*1ff0*/  FFMA R103, R4.reuse, R11, R103 ;  /* 0x0000000b04677223 */ /* 0x040fe20000000067 */
[C---:B------:R-:W-:Y:S01]  /*2000*/  FFMA R95, R4.reuse, R7, R95 ;  /* 0x00000007045f7223 */ /* 0x040fe2000000005f */
[C---:B------:R-:W-:Y:S01]  /*2010*/  FFMA R50, R4.reuse, R15, R50 ;  /* 0x0000000f04327223 */ /* 0x040fe20000000032 */
[C---:B------:R-:W-:Y:S01]  /*2020*/  FFMA R75, R4.reuse, R39, R75 ;  /* 0x00000027044b7223 */ /* 0x040fe2000000004b */
[----:B------:R-:W-:Y:S01]  /*2030*/  FFMA R82, R4, R43, R82 ;  /* 0x0000002b04527223 */ /* 0x000fe20000000052 */
[----:B------:R-:W0:Y:S01]  /*2040*/  LDS R13, [R3+UR10+0x640] ;  /* 0x0006400a030d7984 */ /* 0x000e220008000800 */
[C---:B------:R-:W-:Y:S01]  /*2050*/  FFMA R122, R20.reuse, R26, R122 ;  /* 0x0000001a147a7223 */ /* 0x040fe2000000007a */
[C---:B------:R-:W-:Y:S01]  /*2060*/  FFMA R40, R20.reuse, R22, R21 ;  /* 0x0000001614287223 */ /* 0x040fe20000000015 */
[C---:B------:R-:W-:Y:S01]  /*2070*/  FFMA R41, R20.reuse, R18, R17 ;  /* 0x0000001214297223 */ /* 0x040fe20000000011 */
[----:B------:R-:W1:Y:S01]  /*2080*/  LDS R12, [R3+UR10+0x680] ;  /* 0x0006800a030c7984 */ /* 0x000e620008000800 */
[C---:B------:R-:W-:Y:S01]  /*2090*/  FFMA R51, R20.reuse, R10, R51 ;  /* 0x0000000a14337223 */ /* 0x040fe20000000033 */
[C---:B------:R-:W-:Y:S01]  /*20a0*/  FFMA R36, R20.reuse, R14, R16 ;  /* 0x0000000e14247223 */ /* 0x040fe20000000010 */
[C---:B------:R-:W-:Y:S01]  /*20b0*/  FFMA R118, R20.reuse, R42, R118 ;  /* 0x0000002a14767223 */ /* 0x040fe20000000076 */
[----:B------:R-:W2:Y:S01]  /*20c0*/  LDS R9, [R3+UR10+0x6c0] ;  /* 0x0006c00a03097984 */ /* 0x000ea20008000800 */
[----:B------:R-:W-:Y:S01]  /*20d0*/  FFMA R37, R20, R38, R37 ;  /* 0x0000002614257223 */ /* 0x000fe20000000025 */
[C---:B------:R-:W-:Y:S01]  /*20e0*/  FFMA R122, R120.reuse, R27, R122 ;  /* 0x0000001b787a7223 */ /* 0x040fe2000000007a */
[C---:B------:R-:W-:Y:S01]  /*20f0*/  FFMA R40, R120.reuse, R23, R40 ;  /* 0x0000001778287223 */ /* 0x040fe20000000028 */
[----:B------:R-:W3:Y:S01]  /*2100*/  LDS R8, [R3+UR10+0x700] ;  /* 0x0007000a03087984 */ /* 0x000ee20008000800 */
[C---:B------:R-:W-:Y:S01]  /*2110*/  FFMA R41, R120.reuse, R19, R41 ;  /* 0x0000001378297223 */ /* 0x040fe20000000029 */
[C---:B------:R-:W-:Y:S01]  /*2120*/  FFMA R51, R120.reuse, R11, R51 ;  /* 0x0000000b78337223 */ /* 0x040fe20000000033 */
[C---:B------:R-:W-:Y:S01]  /*2130*/  FFMA R42, R120.reuse, R7, R6 ;  /* 0x00000007782a7223 */ /* 0x040fe20000000006 */
[----:B------:R-:W4:Y:S01]  /*2140*/  LDS R5, [R3+UR10+0x740] ;  /* 0x0007400a03057984 */ /* 0x000f220008000800 */
[C---:B------:R-:W-:Y:S01]  /*2150*/  FFMA R36, R120.reuse, R15, R36 ;  /* 0x0000000f78247223 */ /* 0x040fe20000000024 */
[C---:B------:R-:W-:Y:S01]  /*2160*/  FFMA R37, R120.reuse, R39, R37 ;  /* 0x0000002778257223 */ /* 0x040fe20000000025 */
[----:B------:R-:W-:Y:S01]  /*2170*/  FFMA R120, R120, R43, R118 ;  /* 0x0000002b78787223 */ /* 0x000fe20000000076 */
[----:B------:R-:W5:Y:S04]  /*2180*/  LDS R4, [R3+UR10+0x780] ;  /* 0x0007800a03047984 */ /* 0x000f680008000800 */
[----:B------:R-:W5:Y:S04]  /*2190*/  LDS R38, [R3+UR10+0x800] ;  /* 0x0008000a03267984 */ /* 0x000f680008000800 */
[----:B------:R-:W5:Y:S04]  /*21a0*/  LDS R119, [R3+UR10+0x880] ;  /* 0x0008800a03777984 */ /* 0x000f680008000800 */
[----:B------:R-:W5:Y:S04]  /*21b0*/  LDS R118, [R3+UR10+0x8c0] ;  /* 0x0008c00a03767984 */ /* 0x000f680008000800 */
[----:B------:R-:W-:Y:S01]  /*21c0*/  LDS R124, [R3+UR10+0xfc0] ;  /* 0x000fc00a037c7984 */ /* 0x000fe20008000800 */
[C---:B0-----:R-:W-:Y:S01]  /*21d0*/  FFMA R105, R13.reuse, R27, R105 ;  /* 0x0000001b0d697223 */ /* 0x041fe20000000069 */
[C---:B------:R-:W-:Y:S01]  /*21e0*/  FFMA R112, R13.reuse, R23, R112 ;  /* 0x000000170d707223 */ /* 0x040fe20000000070 */
[C---:B------:R-:W-:Y:S01]  /*21f0*/  FFMA R97, R13.reuse, R19, R97 ;  /* 0x000000130d617223 */ /* 0x040fe20000000061 */
[C---:B------:R-:W-:Y:S01]  /*2200*/  FFMA R89, R13.reuse, R11, R89 ;  /* 0x0000000b0d597223 */ /* 0x040fe20000000059 */
[C---:B------:R-:W-:Y:S01]  /*2210*/  FFMA R70, R13.reuse, R7, R70 ;  /* 0x000000070d467223 */ /* 0x040fe20000000046 */
[C---:B------:R-:W-:Y:S01]  /*2220*/  FFMA R49, R13.reuse, R15, R49 ;  /* 0x0000000f0d317223 */ /* 0x040fe20000000031 */
[C---:B------:R-:W-:Y:S01]  /*2230*/  FFMA R76, R13.reuse, R39, R76 ;  /* 0x000000270d4c7223 */ /* 0x040fe2000000004c */
[----:B------:R-:W-:Y:S01]  /*2240*/  FFMA R83, R13, R43, R83 ;  /* 0x0000002b0d537223 */ /* 0x000fe20000000053 */
[C---:B-1----:R-:W-:Y:S01]  /*2250*/  FFMA R106, R12.reuse, R27, R106 ;  /* 0x0000001b0c6a7223 */ /* 0x042fe2000000006a */
[C---:B------:R-:W-:Y:S01]  /*2260*/  FFMA R113, R12.reuse, R23, R113 ;  /* 0x000000170c717223 */ /* 0x040fe20000000071 */
[C---:B------:R-:W-:Y:S01]  /*2270*/  FFMA R98, R12.reuse, R19, R98 ;  /* 0x000000130c627223 */ /* 0x040fe20000000062 */
[C---:B------:R-:W-:Y:S01]  /*2280*/  FFMA R90, R12.reuse, R11, R90 ;  /* 0x0000000b0c5a7223 */ /* 0x040fe2000000005a */
[C---:B------:R-:W-:Y:S01]  /*2290*/  FFMA R69, R12.reuse, R7, R69 ;  /* 0x000000070c457223 */ /* 0x040fe20000000045 */
[C---:B------:R-:W-:Y:S01]  /*22a0*/  FFMA R48, R12.reuse, R15, R48 ;  /* 0x0000000f0c307223 */ /* 0x040fe20000000030 */
[C---:B------:R-:W-:Y:S01]  /*22b0*/  FFMA R77, R12.reuse, R39, R77 ;  /* 0x000000270c4d7223 */ /* 0x040fe2000000004d */
[----:B------:R-:W-:Y:S01]  /*22c0*/  FFMA R84, R12, R43, R84 ;  /* 0x0000002b0c547223 */ /* 0x000fe20000000054 */
[C---:B--2---:R-:W-:Y:S01]  /*22d0*/  FFMA R107, R9.reuse, R27, R107 ;  /* 0x0000001b096b7223 */ /* 0x044fe2000000006b */
[C---:B------:R-:W-:Y:S01]  /*22e0*/  FFMA R114, R9.reuse, R23, R114 ;  /* 0x0000001709727223 */ /* 0x040fe20000000072 */
[C---:B------:R-:W-:Y:S01]  /*22f0*/  FFMA R99, R9.reuse, R19, R99 ;  /* 0x0000001309637223 */ /* 0x040fe20000000063 */
[C---:B------:R-:W-:Y:S01]  /*2300*/  FFMA R91, R9.reuse, R11, R91 ;  /* 0x0000000b095b7223 */ /* 0x040fe2000000005b */
[C---:B------:R-:W-:Y:S01]  /*2310*/  FFMA R68, R9.reuse, R7, R68 ;  /* 0x0000000709447223 */ /* 0x040fe20000000044 */
[C---:B------:R-:W-:Y:S01]  /*2320*/  FFMA R71, R9.reuse, R15, R71 ;  /* 0x0000000f09477223 */ /* 0x040fe20000000047 */
[C---:B------:R-:W-:Y:S01]  /*2330*/  FFMA R78, R9.reuse, R39, R78 ;  /* 0x00000027094e7223 */ /* 0x040fe2000000004e */
[----:B------:R-:W-:Y:S01]  /*2340*/  FFMA R85, R9, R43, R85 ;  /* 0x0000002b09557223 */ /* 0x000fe20000000055 */
[C---:B---3--:R-:W-:Y:S01]  /*2350*/  FFMA R108, R8.reuse, R27, R108 ;  /* 0x0000001b086c7223 */ /* 0x048fe2000000006c */
[C---:B------:R-:W-:Y:S01]  /*2360*/  FFMA R115, R8.reuse, R23, R115 ;  /* 0x0000001708737223 */ /* 0x040fe20000000073 */
[C---:B------:R-:W-:Y:S01]  /*2370*/  FFMA R100, R8.reuse, R19, R100 ;  /* 0x0000001308647223 */ /* 0x040fe20000000064 */
[C---:B------:R-:W-:Y:S01]  /*2380*/  FFMA R92, R8.reuse, R11, R92 ;  /* 0x0000000b085c7223 */ /* 0x040fe2000000005c */
[C---:B------:R-:W-:Y:S01]  /*2390*/  FFMA R67, R8.reuse, R7, R67 ;  /* 0x0000000708437223 */ /* 0x040fe20000000043 */
[C---:B------:R-:W-:Y:S01]  /*23a0*/  FFMA R72, R8.reuse, R15, R72 ;  /* 0x0000000f08487223 */ /* 0x040fe20000000048 */
[C---:B------:R-:W-:Y:S01]  /*23b0*/  FFMA R79, R8.reuse, R39, R79 ;  /* 0x00000027084f7223 */ /* 0x040fe2000000004f */
[----:B------:R-:W-:Y:S01]  /*23c0*/  FFMA R86, R8, R43, R86 ;  /* 0x0000002b08567223 */ /* 0x000fe20000000056 */
[C---:B----4-:R-:W-:Y:S01]  /*23d0*/  FFMA R109, R5.reuse, R27, R109 ;  /* 0x0000001b056d7223 */ /* 0x050fe2000000006d */
[C---:B------:R-:W-:Y:S01]  /*23e0*/  FFMA R116, R5.reuse, R23, R116 ;  /* 0x0000001705747223 */ /* 0x040fe20000000074 */
[C---:B------:R-:W-:Y:S01]  /*23f0*/  FFMA R101, R5.reuse, R19, R101 ;  /* 0x0000001305657223 */ /* 0x040fe20000000065 */
[C---:B------:R-:W-:Y:S01]  /*2400*/  FFMA R93, R5.reuse, R11, R93 ;  /* 0x0000000b055d7223 */ /* 0x040fe2000000005d */
[C---:B------:R-:W-:Y:S01]  /*2410*/  FFMA R66, R5.reuse, R7, R66 ;  /* 0x0000000705427223 */ /* 0x040fe20000000042 */
[C---:B------:R-:W-:Y:S01]  /*2420*/  FFMA R73, R5.reuse, R15, R73 ;  /* 0x0000000f05497223 */ /* 0x040fe20000000049 */
[C---:B------:R-:W-:Y:S01]  /*2430*/  FFMA R80, R5.reuse, R39, R80 ;  /* 0x0000002705507223 */ /* 0x040fe20000000050 */
[----:B------:R-:W-:Y:S01]  /*2440*/  FFMA R87, R5, R43, R87 ;  /* 0x0000002b05577223 */ /* 0x000fe20000000057 */
        /* <DEDUP_REMOVED lines=8> */
[----:B------:R-:W0:Y:S01]  /*24d0*/  LDS.128 R8, [R2+UR7+0x210] ;  /* 0x0002100702087984 */ /* 0x000e220008000c00 */
[-C--:B------:R-:W-:Y:S01]  /*24e0*/  FFMA R75, R28, R38.reuse, R75 ;  /* 0x000000261c4b7223 */ /* 0x080fe2000000004b */
[----:B------:R-:W-:Y:S01]  /*24f0*/  FFMA R82, R32, R38, R82 ;  /* 0x0000002620527223 */ /* 0x000fe20000000052 */
[-C--:B------:R-:W-:Y:S01]  /*2500*/  FFMA R76, R28, R121.reuse, R76 ;  /* 0x000000791c4c7223 */ /* 0x080fe2000000004c */
[----:B------:R-:W1:Y:S01]  /*2510*/  LDS.128 R4, [R2+UR7+0x10] ;  /* 0x0000100702047984 */ /* 0x000e620008000c00 */
[----:B------:R-:W-:Y:S01]  /*2520*/  FFMA R83, R32, R121, R83 ;  /* 0x0000007920537223 */ /* 0x000fe20000000053 */
[-C--:B------:R-:W-:Y:S01]  /*2530*/  FFMA R77, R28, R119.reuse, R77 ;  /* 0x000000771c4d7223 */ /* 0x080fe2000000004d */
[----:B------:R-:W-:Y:S01]  /*2540*/  FFMA R84, R32, R119, R84 ;  /* 0x0000007720547223 */ /* 0x000fe20000000054 */
[----:B------:R-:W2:Y:S01]  /*2550*/  LDS.128 R12, [R2+UR7+0x410] ;  /* 0x00041007020c7984 */ /* 0x000ea20008000c00 */
[-C--:B------:R-:W-:Y:S01]  /*2560*/  FFMA R78, R28, R118.reuse, R78 ;  /* 0x000000761c4e7223 */ /* 0x080fe2000000004e */
[----:B------:R-:W-:-:S02]  /*2570*/  FFMA R85, R32, R118, R85 ;  /* 0x0000007620557223 */ /* 0x000fc40000000055 */
[----:B------:R-:W3:Y:S04]  /*2580*/  LDS.128 R16, [R2+UR7+0x610] ;  /* 0x0006100702107984 */ /* 0x000ee80008000c00 */
[----:B------:R-:W4:Y:S04]  /*2590*/  LDS.128 R20, [R2+UR7+0x810] ;  /* 0x0008100702147984 */ /* 0x000f280008000c00 */
[----:B------:R-:W5:Y:S04]  /*25a0*/  LDS.128 R24, [R2+UR7+0xa10] ;  /* 0x000a100702187984 */ /* 0x000f680008000c00 */
[----:B------:R-:W5:Y:S04]  /*25b0*/  LDS R39, [R3+UR10+0x980] ;  /* 0x0009800a03277984 */ /* 0x000f680008000800 */
[----:B------:R-:W5:Y:S01]  /*25c0*/  LDS R43, [R3+UR10+0x900] ;  /* 0x0009000a032b7984 */ /* 0x000f620008000800 */
[C---:B0-----:R-:W-:Y:S01]  /*25d0*/  FFMA R111, R8.reuse, R38, R111 ;  /* 0x00000026086f7223 */ /* 0x041fe2000000006f */
[C---:B------:R-:W-:Y:S01]  /*25e0*/  FFMA R112, R8.reuse, R121, R112 ;  /* 0x0000007908707223 */ /* 0x040fe20000000070 */
[C---:B------:R-:W-:Y:S01]  /*25f0*/  FFMA R113, R8.reuse, R119, R113 ;  /* 0x0000007708717223 */ /* 0x040fe20000000071 */
[----:B------:R-:W-:Y:S01]  /*2600*/  FFMA R114, R8, R118, R114 ;  /* 0x0000007608727223 */ /* 0x000fe20000000072 */
[C---:B-1----:R-:W-:Y:S01]  /*2610*/  FFMA R104, R4.reuse, R38, R104 ;  /* 0x0000002604687223 */ /* 0x042fe20000000068 */
[C---:B------:R-:W-:Y:S01]  /*2620*/  FFMA R105, R4.reuse, R121, R105 ;  /* 0x0000007904697223 */ /* 0x040fe20000000069 */
[C---:B------:R-:W-:Y:S01]  /*2630*/  FFMA R106, R4.reuse, R119, R106 ;  /* 0x00000077046a7223 */ /* 0x040fe2000000006a */
[----:B------:R-:W-:Y:S01]  /*2640*/  FFMA R107, R4, R118, R107 ;  /* 0x00000076046b7223 */ /* 0x000fe2000000006b */
[C---:B--2---:R-:W-:Y:S01]  /*2650*/  FFMA R96, R12.reuse, R38, R96 ;  /* 0x000000260c607223 */ /* 0x044fe20000000060 */
[C---:B------:R-:W-:Y:S01]  /*2660*/  FFMA R97, R12.reuse, R121, R97 ;  /* 0x000000790c617223 */ /* 0x040fe20000000061 */
[C---:B------:R-:W-:Y:S01]  /*2670*/  FFMA R98, R12.reuse, R119, R98 ;  /* 0x000000770c627223 */ /* 0x040fe20000000062 */
[----:B------:R-:W-:Y:S01]  /*2680*/  FFMA R99, R12, R118, R99 ;  /* 0x000000760c637223 */ /* 0x000fe20000000063 */
[C---:B---3--:R-:W-:Y:S01]  /*2690*/  FFMA R103, R16.reuse, R38, R103 ;  /* 0x0000002610677223 */ /* 0x048fe20000000067 */
[C---:B------:R-:W-:Y:S01]  /*26a0*/  FFMA R89, R16.reuse, R121, R89 ;  /* 0x0000007910597223 */ /* 0x040fe20000000059 */
[C---:B------:R-:W-:Y:S01]  /*26b0*/  FFMA R90, R16.reuse, R119, R90 ;  /* 0x00000077105a7223 */ /* 0x040fe2000000005a */
[----:B------:R-:W-:Y:S01]  /*26c0*/  FFMA R91, R16, R118, R91 ;  /* 0x00000076105b7223 */ /* 0x000fe2000000005b */
[C---:B----4-:R-:W-:Y:S01]  /*26d0*/  FFMA R95, R20.reuse, R38, R95 ;  /* 0x00000026145f7223 */ /* 0x050fe2000000005f */
[C---:B------:R-:W-:Y:S01]  /*26e0*/  FFMA R70, R20.reuse, R121, R70 ;  /* 0x0000007914467223 */ /* 0x040fe20000000046 */
[C---:B------:R-:W-:Y:S01]  /*26f0*/  FFMA R69, R20.reuse, R119, R69 ;  /* 0x0000007714457223 */ /* 0x040fe20000000045 */
[----:B------:R-:W-:Y:S01]  /*2700*/  FFMA R68, R20, R118, R68 ;  /* 0x0000007614447223 */ /* 0x000fe20000000044 */
[C---:B-----5:R-:W-:Y:S01]  /*2710*/  FFMA R50, R24.reuse, R38, R50 ;  /* 0x0000002618327223 */ /* 0x060fe20000000032 */
[C---:B------:R-:W-:Y:S01]  /*2720*/  FFMA R49, R24.reuse, R121, R49 ;  /* 0x0000007918317223 */ /* 0x040fe20000000031 */
[----:B------:R-:W0:Y:S01]  /*2730*/  LDS R38, [R3+UR10+0x940] ;  /* 0x0009400a03267984 */ /* 0x000e220008000800 */
[----:B------:R-:W-:Y:S01]  /*2740*/  FFMA R48, R24, R119, R48 ;  /* 0x0000007718307223 */ /* 0x000fe20000000030 */
[-C--:B------:R-:W-:Y:S01]  /*2750*/  FFMA R110, R4, R39.reuse, R110 ;  /* 0x00000027046e7223 */ /* 0x080fe2000000006e */
[-C--:B------:R-:W-:Y:S01]  /*2760*/  FFMA R117, R8, R39.reuse, R117 ;  /* 0x0000002708757223 */ /* 0x080fe20000000075 */
[----:B------:R-:W1:Y:S01]  /*2770*/  LDS R121, [R3+UR10+0x9c0] ;  /* 0x0009c00a03797984 */ /* 0x000e620008000800 */
[-C--:B------:R-:W-:Y:S01]  /*2780*/  FFMA R102, R12, R39.reuse, R102 ;  /* 0x000000270c667223 */ /* 0x080fe20000000066 */
[-C--:B------:R-:W-:Y:S01]  /*2790*/  FFMA R94, R16, R39.reuse, R94 ;  /* 0x00000027105e7223 */ /* 0x080fe2000000005e */
[-C--:B------:R-:W-:Y:S01]  /*27a0*/  FFMA R65, R20, R39.reuse, R65 ;  /* 0x0000002714417223 */ /* 0x080fe20000000041 */
[-C--:B------:R-:W-:Y:S01]  /*27b0*/  FFMA R74, R24, R39.reuse, R74 ;  /* 0x00000027184a7223 */ /* 0x080fe2000000004a */
[-C--:B------:R-:W-:Y:S01]  /*27c0*/  FFMA R81, R28, R39.reuse, R81 ;  /* 0x000000271c517223 */ /* 0x080fe20000000051 */
[----:B------:R-:W-:Y:S01]  /*27d0*/  FFMA R88, R32, R39, R88 ;  /* 0x0000002720587223 */ /* 0x000fe20000000058 */
[-C--:B------:R-:W-:Y:S01]  /*27e0*/  FFMA R108, R4, R43.reuse, R108 ;  /* 0x0000002b046c7223 */ /* 0x080fe2000000006c */
[-C--:B------:R-:W-:Y:S01]  /*27f0*/  FFMA R100, R12, R43.reuse, R100 ;  /* 0x0000002b0c647223 */ /* 0x080fe20000000064 */
[----:B------:R-:W2:Y:S01]  /*2800*/  LDS R119, [R3+UR10+0xa00] ;  /* 0x000a000a03777984 */ /* 0x000ea20008000800 */
[-C--:B------:R-:W-:Y:S01]  /*2810*/  FFMA R115, R8, R43.reuse, R115 ;  /* 0x0000002b08737223 */ /* 0x080fe20000000073 */
[-C--:B------:R-:W-:Y:S01]  /*2820*/  FFMA R92, R16, R43.reuse, R92 ;  /* 0x0000002b105c7223 */ /* 0x080fe2000000005c */
[-C--:B------:R-:W-:Y:S01]  /*2830*/  FFMA R67, R20, R43.reuse, R67 ;  /* 0x0000002b14437223 */ /* 0x080fe20000000043 */
[-C--:B------:R-:W-:Y:S01]  /*2840*/  FFMA R72, R24, R43.reuse, R72 ;  /* 0x0000002b18487223 */ /* 0x080fe20000000048 */
[-C--:B------:R-:W-:Y:S01]  /*2850*/  FFMA R79, R28, R43.reuse, R79 ;  /* 0x0000002b1c4f7223 */ /* 0x080fe2000000004f */
[----:B------:R-:W-:Y:S01]  /*2860*/  FFMA R86, R32, R43, R86 ;  /* 0x0000002b20567223 */ /* 0x000fe20000000056 */
[----:B------:R-:W-:-:S02]  /*2870*/  FFMA R71, R24, R118, R71 ;  /* 0x0000007618477223 */ /* 0x000fc40000000047 */
[----:B------:R-:W3:Y:S01]  /*2880*/  LDS R118, [R3+UR10+0xa80] ;  /* 0x000a800a03767984 */ /* 0x000ee20008000800 */
[-C--:B0-----:R-:W-:Y:S01]  /*2890*/  FFMA R109, R4, R38.reuse, R109 ;  /* 0x00000026046d7223 */ /* 0x081fe2000000006d */
[-C--:B------:R-:W-:Y:S01]  /*28a0*/  FFMA R116, R8, R38.reuse, R116 ;  /* 0x0000002608747223 */ /* 0x080fe20000000074 */
[-C--:B------:R-:W-:Y:S01]  /*28b0*/  FFMA R101, R12, R38.reuse, R101 ;  /* 0x000000260c657223 */ /* 0x080fe20000000065 */
[-C--:B------:R-:W-:Y:S01]  /*28c0*/  FFMA R93, R16, R38.reuse, R93 ;  /* 0x00000026105d7223 */ /* 0x080fe2000000005d */
[-C--:B------:R-:W-:Y:S01]  /*28d0*/  FFMA R66, R20, R38.reuse, R66 ;  /* 0x0000002614427223 */ /* 0x080fe20000000042 */
[-C--:B------:R-:W-:Y:S01]  /*28e0*/  FFMA R73, R24, R38.reuse, R73 ;  /* 0x0000002618497223 */ /* 0x080fe20000000049 */
[-C--:B------:R-:W-:Y:S01]  /*28f0*/  FFMA R80, R28, R38.reuse, R80 ;  /* 0x000000261c507223 */ /* 0x080fe20000000050 */
[----:B------:R-:W-:Y:S01]  /*2900*/  FFMA R87, R32, R38, R87 ;  /* 0x0000002620577223 */ /* 0x000fe20000000057 */
[-C--:B-1----:R-:W-:Y:S01]  /*2910*/  FFMA R39, R4, R121.reuse, R122 ;  /* 0x0000007904277223 */ /* 0x082fe2000000007a */
[----:B------:R-:W0:Y:S01]  /*2920*/  LDS R38, [R3+UR10+0xa40] ;  /* 0x000a400a03267984 */ /* 0x000e220008000800 */
[-C--:B------:R-:W-:Y:S01]  /*2930*/  FFMA R12, R12, R121.reuse, R41 ;  /* 0x000000790c0c7223 */ /* 0x080fe20000000029 */
[-C--:B------:R-:W-:Y:S01]  /*2940*/  FFMA R41, R16, R121.reuse, R51 ;  /* 0x0000007910297223 */ /* 0x080fe20000000033 */
[-C--:B------:R-:W-:Y:S01]  /*2950*/  FFMA R40, R8, R121.reuse, R40 ;  /* 0x0000007908287223 */ /* 0x080fe20000000028 */
[----:B------:R-:W1:Y:S01]  /*2960*/  LDS R4, [R3+UR10+0xb00] ;  /* 0x000b000a03047984 */ /* 0x000e620008000800 */
[----:B------:R-:W-:Y:S01]  /*2970*/  FFMA R43, R24, R121, R36 ;  /* 0x00000079182b7223 */ /* 0x000fe20000000024 */
[C---:B--2---:R-:W-:Y:S01]  /*2980*/  FFMA R104, R119.reuse, R5, R104 ;  /* 0x0000000577687223 */ /* 0x044fe20000000068 */
[C---:B------:R-:W-:Y:S01]  /*2990*/  FFMA R111, R119.reuse, R9, R111 ;  /* 0x00000009776f7223 */ /* 0x040fe2000000006f */
[----:B------:R-:W2:Y:S01]  /*29a0*/  LDS R16, [R3+UR10+0xb40] ;  /* 0x000b400a03107984 */ /* 0x000ea20008000800 */
[C---:B------:R-:W-:Y:S01]  /*29b0*/  FFMA R96, R119.reuse, R13, R96 ;  /* 0x0000000d77607223 */ /* 0x040fe20000000060 */
[C---:B------:R-:W-:Y:S01]  /*29c0*/  FFMA R103, R119.reuse, R17, R103 ;  /* 0x0000001177677223 */ /* 0x040fe20000000067 */
[C---:B------:R-:W-:Y:S01]  /*29d0*/  FFMA R95, R119.reuse, R21, R95 ;  /* 0x00000015775f7223 */ /* 0x040fe2000000005f */
[----:B------:R-:W4:Y:S01]  /*29e0*/  LDS R51, [R3+UR10+0xac0] ;  /* 0x000ac00a03337984 */ /* 0x000f220008000800 */
[C---:B------:R-:W-:Y:S01]  /*29f0*/  FFMA R50, R119.reuse, R25, R50 ;  /* 0x0000001977327223 */ /* 0x040fe20000000032 */
[C---:B------:R-:W-:Y:S01]  /*2a00*/  FFMA R75, R119.reuse, R29, R75 ;  /* 0x0000001d774b7223 */ /* 0x040fe2000000004b */
[----:B------:R-:W-:Y:S01]  /*2a10*/  FFMA R82, R119, R33, R82 ;  /* 0x0000002177527223 */ /* 0x000fe20000000052 */
[----:B------:R-:W5:Y:S01]  /*2a20*/  LDS R8, [R3+UR10+0xb80] ;  /* 0x000b800a03087984 */ /* 0x000f620008000800 */
[-C--:B------:R-:W-:Y:S01]  /*2a30*/  FFMA R42, R20, R121.reuse, R42 ;  /* 0x00000079142a7223 */ /* 0x080fe2000000002a */
[-C--:B------:R-:W-:Y:S01]  /*2a40*/  FFMA R36, R28, R121.reuse, R37 ;  /* 0x000000791c247223 */ /* 0x080fe20000000025 */
[----:B------:R-:W-:Y:S01]  /*2a50*/  FFMA R37, R32, R121, R120 ;  /* 0x0000007920257223 */ /* 0x000fe20000000078 */
[----:B------:R-:W5:Y:S01]  /*2a60*/  LDS R24, [R3+UR10+0xc00] ;  /* 0x000c000a03187984 */ /* 0x000f620008000800 */
[C---:B---3--:R-:W-:Y:S01]  /*2a70*/  FFMA R113, R118.reuse, R9, R113 ;  /* 0x0000000976717223 */ /* 0x048fe20000000071 */
[C---:B------:R-:W-:Y:S01]  /*2a80*/  FFMA R106, R118.reuse, R5, R106 ;  /* 0x00000005766a7223 */ /* 0x040fe2000000006a */
[C---:B------:R-:W-:Y:S01]  /*2a90*/  FFMA R98, R118.reuse, R13, R98 ;  /* 0x0000000d76627223 */ /* 0x040fe20000000062 */
[----:B------:R-:W3:Y:S01]  /*2aa0*/  LDS R32, [R3+UR10+0xc40] ;  /* 0x000c400a03207984 */ /* 0x000ee20008000800 */
[C---:B------:R-:W-:Y:S01]  /*2ab0*/  FFMA R90, R118.reuse, R17, R90 ;  /* 0x00000011765a7223 */ /* 0x040fe2000000005a */
[C---:B------:R-:W-:Y:S01]  /*2ac0*/  FFMA R69, R118.reuse, R21, R69 ;  /* 0x0000001576457223 */ /* 0x040fe20000000045 */
[C---:B------:R-:W-:Y:S01]  /*2ad0*/  FFMA R48, R118.reuse, R25, R48 ;  /* 0x0000001976307223 */ /* 0x040fe20000000030 */
[----:B------:R-:W3:Y:S01]  /*2ae0*/  LDS R28, [R3+UR10+0xcc0] ;  /* 0x000cc00a031c7984 */ /* 0x000ee20008000800 */
[C---:B------:R-:W-:Y:S01]  /*2af0*/  FFMA R77, R118.reuse, R29, R77 ;  /* 0x0000001d764d7223 */ /* 0x040fe2000000004d */
[----:B------:R-:W-:Y:S01]  /*2b00*/  FFMA R84, R118, R33, R84 ;  /* 0x0000002176547223 */ /* 0x000fe20000000054 */
        /* <DEDUP_REMOVED lines=9> */
[----:B------:R-:W0:Y:S01]  /*2ba0*/  LDS R38, [R3+UR10+0xbc0] ;  /* 0x000bc00a03267984 */ /* 0x000e220008000800 */
        /* <DEDUP_REMOVED lines=8> */
[----:B------:R-:W1:Y:S01]  /*2c30*/  LDS R4, [R3+UR10+0xc80] ;  /* 0x000c800a03047984 */ /* 0x000e620008000800 */
        /* <DEDUP_REMOVED lines=25> */
[----:B------:R-:W2:Y:S01]  /*2dd0*/  LDS R24, [R3+UR10+0xd80] ;  /* 0x000d800a03187984 */ /* 0x000ea20008000800 */
[-C--:B---3--:R-:W-:Y:S01]  /*2de0*/  FFMA R105, R32, R6.reuse, R105 ;  /* 0x0000000620697223 */ /* 0x088fe20000000069 */
[C---:B------:R-:W-:Y:S01]  /*2df0*/  FFMA R99, R51.reuse, R13, R99 ;  /* 0x0000000d33637223 */ /* 0x040fe20000000063 */
[-C--:B------:R-:W-:Y:S01]  /*2e00*/  FFMA R107, R28, R6.reuse, R107 ;  /* 0x000000061c6b7223 */ /* 0x080fe2000000006b */
[C---:B------:R-:W-:Y:S01]  /*2e10*/  FFMA R91, R51.reuse, R17, R91 ;  /* 0x00000011335b7223 */ /* 0x040fe2000000005b */
[C---:B0-----:R-:W-:Y:S01]  /*2e20*/  FFMA R16, R38.reuse, R9, R40 ;  /* 0x0000000926107223 */ /* 0x041fe20000000028 */
[C---:B------:R-:W-:Y:S01]  /*2e30*/  FFMA R20, R38.reuse, R13, R12 ;  /* 0x0000000d26147223 */ /* 0x040fe2000000000c */
[----:B------:R-:W-:Y:S01]  /*2e40*/  FFMA R8, R38, R5, R39 ;  /* 0x0000000526087223 */ /* 0x000fe20000000027 */
[----:B------:R-:W0:Y:S01]  /*2e50*/  LDS R12, [R3+UR10+0xd00] ;  /* 0x000d000a030c7984 */ /* 0x000e220008000800 */
[C---:B------:R-:W-:Y:S01]  /*2e60*/  FFMA R68, R51.reuse, R21, R68 ;  /* 0x0000001533447223 */ /* 0x040fe20000000044 */
[C---:B------:R-:W-:Y:S01]  /*2e70*/  FFMA R71, R51.reuse, R25, R71 ;  /* 0x0000001933477223 */ /* 0x040fe20000000047 */
[C---:B------:R-:W-:Y:S01]  /*2e80*/  FFMA R78, R51.reuse, R29, R78 ;  /* 0x0000001d334e7223 */ /* 0x040fe2000000004e */
[----:B------:R-:W3:Y:S01]  /*2e90*/  LDS R9, [R3+UR10+0xd40] ;  /* 0x000d400a03097984 */ /* 0x000ee20008000800 */
[----:B------:R-:W-:Y:S01]  /*2ea0*/  FFMA R85, R51, R33, R85 ;  /* 0x0000002133557223 */ /* 0x000fe20000000055 */
[C---:B-1----:R-:W-:Y:S01]  /*2eb0*/  FFMA R106, R4.reuse, R6, R106 ;  /* 0x00000006046a7223 */ /* 0x042fe2000000006a */
[C---:B------:R-:W-:Y:S01]  /*2ec0*/  FFMA R113, R4.reuse, R10, R113 ;  /* 0x0000000a04717223 */ /* 0x040fe20000000071 */
[----:B------:R-:W1:Y:S01]  /*2ed0*/  LDS R5, [R3+UR10+0xdc0] ;  /* 0x000dc00a03057984 */ /* 0x000e620008000800 */
[C---:B------:R-:W-:Y:S01]  /*2ee0*/  FFMA R98, R4.reuse, R14, R98 ;  /* 0x0000000e04627223 */ /* 0x040fe20000000062 */
[C---:B------:R-:W-:Y:S01]  /*2ef0*/  FFMA R90, R4.reuse, R18, R90 ;  /* 0x00000012045a7223 */ /* 0x040fe2000000005a */
[C---:B------:R-:W-:Y:S01]  /*2f00*/  FFMA R69, R4.reuse, R22, R69 ;  /* 0x0000001604457223 */ /* 0x040fe20000000045 */
[C---:B------:R-:W-:Y:S01]  /*2f10*/  FFMA R48, R4.reuse, R26, R48 ;  /* 0x0000001a04307223 */ /* 0x040fe20000000030 */
[C---:B------:R-:W-:Y:S01]  /*2f20*/  FFMA R77, R4.reuse, R30, R77 ;  /* 0x0000001e044d7223 */ /* 0x040fe2000000004d */
[----:B------:R-:W-:Y:S01]  /*2f30*/  FFMA R84, R4, R34, R84 ;  /* 0x0000002204547223 */ /* 0x000fe20000000054 */
[C---:B------:R-:W-:Y:S01]  /*2f40*/  FFMA R17, R38.reuse, R17, R41 ;  /* 0x0000001126117223 */ /* 0x040fe20000000029 */
[----:B------:R-:W4:Y:S01]  /*2f50*/  LDS R4, [R3+UR10+0xe00] ;  /* 0x000e000a03047984 */ /* 0x000f220008000800 */
        /* <DEDUP_REMOVED lines=14> */
[----:B------:R-:W-:Y:S01]  /*3040*/  FFMA R68, R28, R22, R68 ;  /* 0x000000161c447223 */ /* 0x000fe20000000044 */
[----:B--2---:R-:W-:Y:S01]  /*3050*/  FFMA R110, R24, R6, R110 ;  /* 0x00000006186e7223 */ /* 0x004fe2000000006e */
[C---:B------:R-:W-:Y:S01]  /*3060*/  FFMA R71, R28.reuse, R26, R71 ;  /* 0x0000001a1c477223 */ /* 0x040fe20000000047 */
[C---:B------:R-:W-:Y:S01]  /*3070*/  FFMA R78, R28.reuse, R30, R78 ;  /* 0x0000001e1c4e7223 */ /* 0x040fe2000000004e */
[----:B------:R-:W-:Y:S01]  /*3080*/  FFMA R85, R28, R34, R85 ;  /* 0x000000221c557223 */ /* 0x000fe20000000055 */
[C---:B------:R-:W-:Y:S01]  /*3090*/  FFMA R117, R24.reuse, R10, R117 ;  /* 0x0000000a18757223 */ /* 0x040fe20000000075 */
[C---:B------:R-:W-:Y:S01]  /*30a0*/  FFMA R102, R24.reuse, R14, R102 ;  /* 0x0000000e18667223 */ /* 0x040fe20000000066 */
[C---:B------:R-:W-:Y:S01]  /*30b0*/  FFMA R94, R24.reuse, R18, R94 ;  /* 0x00000012185e7223 */ /* 0x040fe2000000005e */
[----:B------:R-:W-:Y:S01]  /*30c0*/  FFMA R65, R24, R22, R65 ;  /* 0x0000001618417223 */ /* 0x000fe20000000041 */
[C---:B0-----:R-:W-:Y:S01]  /*30d0*/  FFMA R108, R12.reuse, R6, R108 ;  /* 0x000000060c6c7223 */ /* 0x041fe2000000006c */
[C---:B------:R-:W-:Y:S01]  /*30e0*/  FFMA R115, R12.reuse, R10, R115 ;  /* 0x0000000a0c737223 */ /* 0x040fe20000000073 */
[C---:B------:R-:W-:Y:S01]  /*30f0*/  FFMA R100, R12.reuse, R14, R100 ;  /* 0x0000000e0c647223 */ /* 0x040fe20000000064 */
[C---:B------:R-:W-:Y:S01]  /*3100*/  FFMA R92, R12.reuse, R18, R92 ;  /* 0x000000120c5c7223 */ /* 0x040fe2000000005c */
[----:B---3--:R-:W-:Y:S01]  /*3110*/  FFMA R109, R9, R6, R109 ;  /* 0x00000006096d7223 */ /* 0x008fe2000000006d */
[C---:B------:R-:W-:Y:S01]  /*3120*/  FFMA R67, R12.reuse, R22, R67 ;  /* 0x000000160c437223 */ /* 0x040fe20000000043 */
[C---:B------:R-:W-:Y:S01]  /*3130*/  FFMA R72, R12.reuse, R26, R72 ;  /* 0x0000001a0c487223 */ /* 0x040fe20000000048 */
[C---:B------:R-:W-:Y:S01]  /*3140*/  FFMA R79, R12.reuse, R30, R79 ;  /* 0x0000001e0c4f7223 */ /* 0x040fe2000000004f */
[----:B-1----:R-:W-:Y:S01]  /*3150*/  FFMA R6, R5, R6, R8 ;  /* 0x0000000605067223 */ /* 0x002fe20000000008 */
[----:B------:R-:W-:Y:S01]  /*3160*/  FFMA R86, R12, R34, R86 ;  /* 0x000000220c567223 */ /* 0x000fe20000000056 */
        /* <DEDUP_REMOVED lines=26> */
[----:B------:R-:W1:Y:S01]  /*3310*/  LDS R13, [R3+UR10+0xe40] ;  /* 0x000e400a030d7984 */ /* 0x000e620008000800 */
[C---:B------:R-:W-:Y:S01]  /*3320*/  FFMA R120, R124.reuse, R7, R6 ;  /* 0x000000077c787223 */ /* 0x040fe20000000006 */
        /* <DEDUP_REMOVED lines=8> */
[----:B------:R-:W-:-:S02]  /*33b0*/  FFMA R124, R124, R35, R34 ;  /* 0x000000237c7c7223 */ /* 0x000fc40000000022 */
[----:B------:R-:W4:Y:S01]  /*33c0*/  LDS R5, [R3+UR10+0xf40] ;  /* 0x000f400a03057984 */ /* 0x000f220008000800 */
[C---:B0-----:R-:W-:Y:S01]  /*33d0*/  FFMA R108, R8.reuse, R7, R108 ;  /* 0x00000007086c7223 */ /* 0x041fe2000000006c */
[C---:B------:R-:W-:Y:S02]  /*33e0*/  FFMA R115, R8.reuse, R11, R115 ;  /* 0x0000000b08737223 */ /* 0x040fe40000000073 */
[----:B------:R-:W0:Y:S01]  /*33f0*/  LDS R4, [R3+UR10+0xf80] ;  /* 0x000f800a03047984 */ /* 0x000e220008000800 */
[C---:B------:R-:W-:Y:S01]  /*3400*/  FFMA R100, R8.reuse, R15, R100 ;  /* 0x0000000f08647223 */ /* 0x040fe20000000064 */
[C---:B------:R-:W-:Y:S01]  /*3410*/  FFMA R92, R8.reuse, R19, R92 ;  /* 0x00000013085c7223 */ /* 0x040fe2000000005c */
[C---:B------:R-:W-:Y:S01]  /*3420*/  FFMA R67, R8.reuse, R23, R67 ;  /* 0x0000001708437223 */ /* 0x040fe20000000043 */
[C---:B------:R-:W-:Y:S01]  /*3430*/  FFMA R72, R8.reuse, R27, R72 ;  /* 0x0000001b08487223 */ /* 0x040fe20000000048 */
[C---:B------:R-:W-:Y:S01]  /*3440*/  FFMA R79, R8.reuse, R31, R79 ;  /* 0x0000001f084f7223 */ /* 0x040fe2000000004f */
[----:B------:R-:W-:-:S02]  /*3450*/  FFMA R86, R8, R35, R86 ;  /* 0x0000002308567223 */ /* 0x000fc40000000056 */
[----:B------:R-:W5:Y:S01]  /*3460*/  LDC R8, c[0x0][0x39c] ;  /* 0x0000e700ff087b82 */ /* 0x000f620000000800 */
        /* <DEDUP_REMOVED lines=40> */
[----:B-----5:R-:W-:Y:S01]  /*36f0*/  LEA R63, R8, R63, 0x3 ;  /* 0x0000003f083f7211 */ /* 0x020fe200078e18ff */
[----:B------:R-:W-:Y:S06]  /*3700*/  BAR.SYNC.DEFER_BLOCKING 0x0 ;  /* 0x0000000000007b1d */ /* 0x000fec0000010000 */
[----:B------:R-:W-:Y:S05]  /*3710*/  BRA.U !UP0, `(.L_x_0) ;  /* 0x0000003108e07547 */ /* 0x000fea000b800000 */
[----:B------:R-:W-:Y:S02]  /*3720*/  IADD3 R4, PT, PT, R64, 0x8, RZ ;  /* 0x0000000840047810 */ /* 0x000fe40007ffe0ff */
[----:B------:R-:W-:Y:S02]  /*3730*/  IADD3 R5, PT, PT, R62, 0x8, RZ ;  /* 0x000000083e057810 */ /* 0x000fe40007ffe0ff */
[----:B------:R-:W-:Y:S02]  /*3740*/  IADD3 R6, PT, PT, R61, 0x8, RZ ;  /* 0x000000083d067810 */ /* 0x000fe40007ffe0ff */
[----:B------:R-:W-:Y:S02]  /*3750*/  IADD3 R7, PT, PT, R60, 0x8, RZ ;  /* 0x000000083c077810 */ /* 0x000fe40007ffe0ff */
[----:B------:R-:W-:Y:S02]  /*3760*/  IADD3 R8, PT, PT, R59, 0x8, RZ ;  /* 0x000000083b087810 */ /* 0x000fe40007ffe0ff */
[----:B------:R-:W-:-:S02]  /*3770*/  IADD3 R9, PT, PT, R58, 0x8, RZ ;  /* 0x000000083a097810 */ /* 0x000fc40007ffe0ff */
        /* <DEDUP_REMOVED lines=10> */
[----:B------:R-:W-:-:S07]  /*3820*/  MOV R64, R63 ;  /* 0x0000003f00407202 */ /* 0x000fce0000000f00 */
.L_x_39:
[----:B------:R-:W0:Y:S01]  /*3830*/  S2R R0, SR_TID.X ;  /* 0x0000000000007919 */ /* 0x000e220000002100 */
[----:B------:R-:W-:Y:S01]  /*3840*/  BSSY.RECONVERGENT B0, `(.L_x_20) ;  /* 0x0000028000007945 */ /* 0x000fe20003800200 */
[----:B0-----:R-:W-:-:S03]  /*3850*/  ISETP.GT.U32.AND P1, PT, R0, 0x37f, PT ;  /* 0x0000037f0000780c */ /* 0x001fc60003f24070 */
[----:B------:R-:W-:Y:S10]  /*3860*/  @P0 BRA `(.L_x_21) ;  /* 0x0000000000940947 */ /* 0x000ff40003800000 */
[----:B------:R-:W0:Y:S01]  /*3870*/  S2R R20, SR_TID.X ;  /* 0x0000000000147919 */ /* 0x000e220000002100 */
[----:B------:R-:W1:Y:S01]  /*3880*/  S2UR UR6, SR_CgaCtaId ;  /* 0x00000000000679c3 */ /* 0x000e620000008800 */
[----:B------:R-:W-:-:S07]  /*3890*/  UMOV UR5, 0x400 ;  /* 0x0000040000057882 */ /* 0x000fce0000000000 */
[----:B------:R-:W2:Y:S01]  /*38a0*/  LDC.64 R56, c[0x0][0x380] ;  /* 0x0000e000ff387b82 */ /* 0x000ea20000000a00 */
[----:B-1----:R-:W-:Y:S01]  /*38b0*/  ULEA UR5, UR6, UR5, 0x18 ;  /* 0x0000000506057291 */ /* 0x002fe2000f8ec0ff */
[----:B0-----:R-:W-:Y:S01]  /*38c0*/  SHF.L.U32 R21, R20, 0x4, RZ ;  /* 0x0000000414157819 */ /* 0x001fe200000006ff */
[--C-:B--2---:R-:W-:Y:S01]  /*38d0*/  IMAD.WIDE R24, R18, 0x4, R56.reuse ;  /* 0x0000000412187825 */ /* 0x104fe200078e0238 */
[----:B------:R-:W-:Y:S02]  /*38e0*/  SHF.L.U32 R20, R20, 0x1, RZ ;  /* 0x0000000114147819 */ /* 0x000fe400000006ff */
[----:B------:R-:W-:Y:S01]  /*38f0*/  LOP3.LUT R60, R21, 0xf0, RZ, 0xc0, !PT ;  /* 0x000000f0153c7812 */ /* 0x000fe200078ec0ff */
[--C-:B------:R-:W-:Y:S01]  /*3900*/  IMAD.WIDE R28, R17, 0x4, R56.reuse ;  /* 0x00000004111c7825 */ /* 0x100fe200078e0238 */
[----:B------:R-:W-:Y:S01]  /*3910*/  LOP3.LUT R23, R20, 0x7e0, RZ, 0xc0, !PT ;  /* 0x000007e014177812 */ /* 0x000fe200078ec0ff */
[----:B------:R-:W2:Y:S02]  /*3920*/  LDG.E.128 R24, desc[UR8][R24.64] ;  /* 0x0000000818187981 */ /* 0x000ea4000c1e1d00 */
[----:B------:R-:W-:Y:S01]  /*3930*/  IMAD.WIDE R20, R19, 0x4, R56 ;  /* 0x0000000413147825 */ /* 0x000fe200078e0238 */
[----:B------:R-:W-:Y:S01]  /*3940*/  IADD3 R60, PT, PT, R23, UR5, R60 ;  /* 0x00000005173c7c10 */ /* 0x000fe2000fffe03c */
[----:B------:R-:W3:Y:S02]  /*3950*/  LDG.E.128 R28, desc[UR8][R28.64] ;  /* 0x000000081c1c7981 */ /* 0x000ee4000c1e1d00 */
[----:B------:R-:W-:-:S02]  /*3960*/  IMAD.WIDE R32, R16, 0x4, R56 ;  /* 0x0000000410207825 */ /* 0x000fc400078e0238 */
[----:B------:R-:W4:Y:S02]  /*3970*/  LDG.E.128 R20, desc[UR8][R20.64] ;  /* 0x0000000814147981 */ /* 0x000f24000c1e1d00 */
[--C-:B------:R-:W-:Y:S02]  /*3980*/  IMAD.WIDE R36, R15, 0x4, R56.reuse ;  /* 0x000000040f247825 */ /* 0x100fe400078e0238 */
[----:B------:R-:W5:Y:S02]  /*3990*/  LDG.E.128 R32, desc[UR8][R32.64] ;  /* 0x0000000820207981 */ /* 0x000f64000c1e1d00 */
[--C-:B------:R-:W-:Y:S02]  /*39a0*/  IMAD.WIDE R40, R14, 0x4, R56.reuse ;  /* 0x000000040e287825 */ /* 0x100fe400078e0238 */
[----:B------:R-:W5:Y:S02]  /*39b0*/  LDG.E.128 R36, desc[UR8][R36.64] ;  /* 0x0000000824247981 */ /* 0x000f64000c1e1d00 */
[----:B------:R-:W-:-:S02]  /*39c0*/  IMAD.WIDE R44, R13, 0x4, R56 ;  /* 0x000000040d2c7825 */ /* 0x000fc400078e0238 */
[----:B------:R-:W5:Y:S02]  /*39d0*/  LDG.E.128 R40, desc[UR8][R40.64] ;  /* 0x0000000828287981 */ /* 0x000f64000c1e1d00 */
[--C-:B------:R-:W-:Y:S02]  /*39e0*/  IMAD.WIDE R52, R12, 0x4, R56.reuse ;  /* 0x000000040c347825 */ /* 0x100fe400078e0238 */
[----:B------:R-:W5:Y:S02]  /*39f0*/  LDG.E.128 R44, desc[UR8][R44.64] ;  /* 0x000000082c2c7981 */ /* 0x000f64000c1e1d00 */
[----:B------:R-:W-:Y:S02]  /*3a00*/  IMAD.WIDE R56, R11, 0x4, R56 ;  /* 0x000000040b387825 */ /* 0x000fe400078e0238 */
[----:B------:R-:W5:Y:S04]  /*3a10*/  LDG.E.128 R52, desc[UR8][R52.64] ;  /* 0x0000000834347981 */ /* 0x000f68000c1e1d00 */
[----:B------:R-:W5:Y:S04]  /*3a20*/  LDG.E.128 R56, desc[UR8][R56.64] ;  /* 0x0000000838387981 */ /* 0x000f68000c1e1d00 */
[----:B--2---:R0:W-:Y:S04]  /*3a30*/  STS.128 [R60+0x100], R24 ;  /* 0x000100183c007388 */ /* 0x0041e80000000c00 */
[----:B---3--:R0:W-:Y:S04]  /*3a40*/  STS.128 [R60+0x200], R28 ;  /* 0x0002001c3c007388 */ /* 0x0081e80000000c00 */
[----:B----4-:R0:W-:Y:S04]  /*3a50*/  STS.128 [R60], R20 ;  /* 0x000000143c007388 */ /* 0x0101e80000000c00 */
[----:B-----5:R0:W-:Y:S04]  /*3a60*/  STS.128 [R60+0x300], R32 ;  /* 0x000300203c007388 */ /* 0x0201e80000000c00 */
[----:B------:R0:W-:Y:S04]  /*3a70*/  STS.128 [R60+0x400], R36 ;  /* 0x000400243c007388 */ /* 0x0001e80000000c00 */
[----:B------:R0:W-:Y:S04]  /*3a80*/  STS.128 [R60+0x500], R40 ;  /* 0x000500283c007388 */ /* 0x0001e80000000c00 */
[----:B------:R0:W-:Y:S04]  /*3a90*/  STS.128 [R60+0x600], R44 ;  /* 0x0006002c3c007388 */ /* 0x0001e80000000c00 */
[----:B------:R0:W-:Y:S04]  /*3aa0*/  STS.128 [R60+0x700], R52 ;  /* 0x000700343c007388 */ /* 0x0001e80000000c00 */
[----:B------:R0:W-:Y:S02]  /*3ab0*/  STS.128 [R60+0x800], R56 ;  /* 0x000800383c007388 */ /* 0x0001e40000000c00 */
.L_x_21:
[----:B------:R-:W-:Y:S05]  /*3ac0*/  BSYNC.RECONVERGENT B0 ;  /* 0x0000000000007941 */ /* 0x000fea0003800200 */
.L_x_20:
[----:B------:R-:W-:Y:S04]  /*3ad0*/  BSSY.RECONVERGENT B1, `(.L_x_22) ;  /* 0x0000094000017945 */ /* 0x000fe80003800200 */
[----:B------:R-:W-:Y:S04]  /*3ae0*/  BSSY.RELIABLE B0, `(.L_x_23) ;  /* 0x000007d000007945 */ /* 0x000fe80003800100 */
[----:B------:R-:W-:Y:S05]  /*3af0*/  @P1 BRA `(.L_x_24) ;  /* 0x0000000400e01947 */ /* 0x000fea0003800000 */
[C---:B0-----:R-:W-:Y:S01]  /*3b00*/  LOP3.LUT R20, R0.reuse, 0xf, RZ, 0xc0, !PT ;  /* 0x0000000f00147812 */ /* 0x041fe200078ec0ff */
[----:B------:R-:W-:Y:S01]  /*3b10*/  BSSY.RECONVERGENT B2, `(.L_x_25) ;  /* 0x0000010000027945 */ /* 0x000fe20003800200 */
[----:B------:R-:W-:Y:S02]  /*3b20*/  ISETP.GT.U32.AND P2, PT, R0, 0x2ff, PT ;  /* 0x000002ff0000780c */ /* 0x000fe40003f44070 */
[----:B------:R-:W-:-:S13]  /*3b30*/  ISETP.GT.U32.AND P1, PT, R20, 0x1, PT ;  /* 0x000000011400780c */ /* 0x000fda0003f24070 */
[----:B------:R-:W-:Y:S05]  /*3b40*/  @P1 BRA `(.L_x_26) ;  /* 0x0000000000301947 */ /* 0x000fea0003800000 */
[----:B------:R-:W0:Y:S02]  /*3b50*/  LDC.64 R20, c[0x0][0x380] ;  /* 0x0000e000ff147b82 */ /* 0x000e240000000a00 */
[----:B0-----:R-:W-:-:S06]  /*3b60*/  IMAD.WIDE R20, R10, 0x4, R20 ;  /* 0x000000040a147825 */ /* 0x001fcc00078e0214 */
        /* <DEDUP_REMOVED lines=10> */
.L_x_26:
[----:B------:R-:W-:Y:S05]  /*3c10*/  BSYNC.RECONVERGENT B2 ;  /* 0x0000000000027941 */ /* 0x000fea0003800200 */
.L_x_25:
[----:B------:R-:W-:Y:S05]  /*3c20*/  @P2 BRA `(.L_x_24) ;  /* 0x0000000400942947 */ /* 0x000fea0003800000 */
[----:B------:R-:W-:Y:S01]  /*3c30*/  BSSY.RECONVERGENT B2, `(.L_x_27) ;  /* 0x000000f000027945 */ /* 0x000fe20003800200 */
[----:B------:R-:W-:-:S03]  /*3c40*/  ISETP.GT.U32.AND P2, PT, R0, 0x27f, PT ;  /* 0x0000027f0000780c */ /* 0x000fc60003f44070 */
[----:B------:R-:W-:Y:S10]  /*3c50*/  @P1 BRA `(.L_x_28) ;  /* 0x0000000000301947 */ /* 0x000ff40003800000 */
[----:B0-----:R-:W0:Y:S02]  /*3c60*/  LDC.64 R20, c[0x0][0x380] ;  /* 0x0000e000ff147b82 */ /* 0x001e240000000a00 */
        /* <DEDUP_REMOVED lines=11> */
.L_x_28:
[----:B------:R-:W-:Y:S05]  /*3d20*/  BSYNC.RECONVERGENT B2 ;  /* 0x0000000000027941 */ /* 0x000fea0003800200 */
.L_x_27:
[----:B------:R-:W-:Y:S05]  /*3d30*/  @P2 BRA `(.L_x_24) ;  /* 0x0000000400502947 */ /* 0x000fea0003800000 */
[----:B------:R-:W-:Y:S01]  /*3d40*/  BSSY.RECONVERGENT B2, `(.L_x_29) ;  /* 0x000000f000027945 */ /* 0x000fe20003800200 */
[----:B------:R-:W-:-:S03]  /*3d50*/  ISETP.GT.U32.AND P2, PT, R0, 0x1ff, PT ;  /* 0x000001ff0000780c */ /* 0x000fc60003f44070 */
[----:B------:R-:W-:Y:S10]  /*3d60*/  @P1 BRA `(.L_x_30) ;  /* 0x0000000000301947 */ /* 0x000ff40003800000 */
[----:B01----:R-:W0:Y:S02]  /*3d70*/  LDC.64 R20, c[0x0][0x380] ;  /* 0x0000e000ff147b82 */ /* 0x003e240000000a00 */
        /* <DEDUP_REMOVED lines=11> */
.L_x_30:
[----:B------:R-:W-:Y:S05]  /*3e30*/  BSYNC.RECONVERGENT B2 ;  /* 0x0000000000027941 */ /* 0x000fea0003800200 */
.L_x_29:
[----:B------:R-:W-:Y:S05]  /*3e40*/  @P2 BRA `(.L_x_24) ;  /* 0x00000004000c2947 */ /* 0x000fea0003800000 */
[----:B------:R-:W-:Y:S01]  /*3e50*/  BSSY.RECONVERGENT B2, `(.L_x_31) ;  /* 0x000000f000027945 */ /* 0x000fe20003800200 */
[----:B------:R-:W-:-:S03]  /*3e60*/  ISETP.GT.U32.AND P2, PT, R0, 0x17f, PT ;  /* 0x0000017f0000780c */ /* 0x000fc60003f44070 */
[----:B------:R-:W-:Y:S10]  /*3e70*/  @P1 BRA `(.L_x_32) ;  /* 0x0000000000301947 */ /* 0x000ff40003800000 */
[----:B012---:R-:W0:Y:S02]  /*3e80*/  LDC.64 R20, c[0x0][0x380] ;  /* 0x0000e000ff147b82 */ /* 0x007e240000000a00 */
        /* <DEDUP_REMOVED lines=11> */
.L_x_32:
[----:B------:R-:W-:Y:S05]  /*3f40*/  BSYNC.RECONVERGENT B2 ;  /* 0x0000000000027941 */ /* 0x000fea0003800200 */
.L_x_31:
[----:B------:R-:W-:Y:S05]  /*3f50*/  @P2 BRA `(.L_x_24) ;  /* 0x0000000000c82947 */ /* 0x000fea0003800000 */
[----:B------:R-:W-:Y:S01]  /*3f60*/  BSSY.RECONVERGENT B2, `(.L_x_33) ;  /* 0x000000f000027945 */ /* 0x000fe20003800200 */
[----:B------:R-:W-:-:S03]  /*3f70*/  ISETP.GT.U32.AND P2, PT, R0, 0xff, PT ;  /* 0x000000ff0000780c */ /* 0x000fc60003f44070 */
[----:B------:R-:W-:Y:S10]  /*3f80*/  @P1 BRA `(.L_x_34) ;  /* 0x0000000000301947 */ /* 0x000ff40003800000 */
[----:B0123--:R-:W0:Y:S02]  /*3f90*/  LDC.64 R20, c[0x0][0x380] ;  /* 0x0000e000ff147b82 */ /* 0x00fe240000000a00 */
        /* <DEDUP_REMOVED lines=11> */
.L_x_34:
[----:B------:R-:W-:Y:S05]  /*4050*/  BSYNC.RECONVERGENT B2 ;  /* 0x0000000000027941 */ /* 0x000fea0003800200 */
.L_x_33:
[----:B------:R-:W-:Y:S05]  /*4060*/  @P2 BRA `(.L_x_24) ;  /* 0x0000000000842947 */ /* 0x000fea0003800000 */
[----:B------:R-:W-:Y:S01]  /*4070*/  BSSY.RECONVERGENT B2, `(.L_x_35) ;  /* 0x000000f000027945 */ /* 0x000fe20003800200 */
[----:B------:R-:W-:-:S03]  /*4080*/  ISETP.GT.U32.AND P2, PT, R0, 0x7f, PT ;  /* 0x0000007f0000780c */ /* 0x000fc60003f44070 */
[----:B------:R-:W-:Y:S10]  /*4090*/  @P1 BRA `(.L_x_36) ;  /* 0x0000000000301947 */ /* 0x000ff40003800000 */
[----:B01234-:R-:W0:Y:S02]  /*40a0*/  LDC.64 R20, c[0x0][0x380] ;  /* 0x0000e000ff147b82 */ /* 0x01fe240000000a00 */
        /* <DEDUP_REMOVED lines=11> */
.L_x_36:
[----:B------:R-:W-:Y:S05]  /*4160*/  BSYNC.RECONVERGENT B2 ;  /* 0x0000000000027941 */ /* 0x000fea0003800200 */
.L_x_35:
[----:B------:R-:W-:Y:S05]  /*4170*/  @P2 BREAK.RELIABLE B0 ;  /* 0x0000000000002942 */ /* 0x000fea0003800100 */
[----:B------:R-:W-:Y:S05]  /*4180*/  @P2 BRA `(.L_x_37) ;  /* 0x0000000000a02947 */ /* 0x000fea0003800000 */
[----:B------:R-:W-:Y:S04]  /*4190*/  BSSY.RECONVERGENT B2, `(.L_x_24) ;  /* 0x000000e000027945 */ /* 0x000fe80003800200 */
[----:B------:R-:W-:Y:S05]  /*41a0*/  @P1 BRA `(.L_x_38) ;  /* 0x0000000000301947 */ /* 0x000fea0003800000 */
        /* <DEDUP_REMOVED lines=12> */
.L_x_38:
[----:B------:R-:W-:Y:S05]  /*4270*/  BSYNC.RECONVERGENT B2 ;  /* 0x0000000000027941 */ /* 0x000fea0003800200 */
.L_x_24:
[----:B------:R-:W-:-:S13]  /*4280*/  ISETP.GE.U32.AND P1, PT, R0, 0x80, PT ;  /* 0x000000800000780c */ /* 0x000fda0003f26070 */
[----:B------:R-:W-:Y:S05]  /*4290*/  @P1 BREAK.RELIABLE B0 ;  /* 0x0000000000001942 */ /* 0x000fea0003800100 */
[----:B------:R-:W-:Y:S05]  /*42a0*/  @P1 BRA `(.L_x_37) ;  /* 0x0000000000581947 */ /* 0x000fea0003800000 */
[----:B------:R-:W-:Y:S05]  /*42b0*/  BSYNC.RELIABLE B0 ;  /* 0x0000000000007941 */ /* 0x000fea0003800100 */
.L_x_23:
[----:B0-----:R-:W0:Y:S01]  /*42c0*/  LDC.64 R32, c[0x0][0x388] ;  /* 0x0000e200ff207b82 */ /* 0x001e220000000a00 */
[----:B-1234-:R-:W-:-:S04]  /*42d0*/  LOP3.LUT R20, R0, 0xf, RZ, 0xc0, !PT ;  /* 0x0000000f00147812 */ /* 0x01efc800078ec0ff */
[----:B------:R-:W-:Y:S01]  /*42e0*/  ISETP.GT.U32.AND P1, PT, R20, 0x7, PT ;  /* 0x000000071400780c */ /* 0x000fe20003f24070 */
[----:B0-----:R-:W-:-:S05]  /*42f0*/  IMAD.WIDE R32, R64, 0x4, R32 ;  /* 0x0000000440207825 */ /* 0x001fca00078e0220 */
[----:B------:R-:W2:Y:S04]  /*4300*/  LDG.E.128 R20, desc[UR8][R32.64] ;  /* 0x0000000820147981 */ /* 0x000ea8000c1e1d00 */
        /* <DEDUP_REMOVED lines=16> */
.L_x_37:
[----:B------:R-:W-:Y:S05]  /*4410*/  BSYNC.RECONVERGENT B1 ;  /* 0x0000000000017941 */ /* 0x000fea0003800200 */
.L_x_22:
[----:B------:R-:W-:Y:S05]  /*4420*/  WARPSYNC.ALL ;  /* 0x0000000000007948 */ /* 0x000fea0003800000 */
[----:B------:R-:W-:Y:S01]  /*4430*/  BAR.SYNC.DEFER_BLOCKING 0x0 ;  /* 0x0000000000007b1d */ /* 0x000fe20000010000 */
[----:B------:R-:W-:Y:S01]  /*4440*/  UIADD3 UR4, UPT, UPT, UR4, 0x1, URZ ;  /* 0x0000000104047890 */ /* 0x000fe2000fffe0ff */
[----:B------:R-:W-:Y:S02]  /*4450*/  IADD3 R4, PT, PT, R4, 0x8, RZ ;  /* 0x0000000804047810 */ /* 0x000fe40007ffe0ff */
[----:B------:R-:W-:Y:S01]  /*4460*/  IADD3 R5, PT, PT, R5, 0x8, RZ ;  /* 0x0000000805057810 */ /* 0x000fe20007ffe0ff */
[----:B------:R-:W-:Y:S01]  /*4470*/  UISETP.NE.AND UP0, UPT, UR4, URZ, UPT ;  /* 0x000000ff0400728c */ /* 0x000fe2000bf05270 */
        /* <DEDUP_REMOVED lines=8> */
[----:B------:R-:W-:Y:S01]  /*4500*/  IADD3 R14, PT, PT, R14, 0x8, RZ ;  /* 0x000000080e0e7810 */ /* 0x000fe20007ffe0ff */
[----:B0-----:R-:W-:Y:S01]  /*4510*/  LDS R54, [R3+UR10] ;  /* 0x0000000a03367984 */ /* 0x001fe20008000800 */
[----:B------:R-:W-:Y:S02]  /*4520*/  IADD3 R15, PT, PT, R15, 0x8, RZ ;  /* 0x000000080f0f7810 */ /* 0x000fe40007ffe0ff */
[----:B------:R-:W-:Y:S01]  /*4530*/  IADD3 R16, PT, PT, R16, 0x8, RZ ;  /* 0x0000000810107810 */ /* 0x000fe20007ffe0ff */
[----:B------:R-:W-:Y:S01]  /*4540*/  LDS R58, [R3+UR10+0x40] ;  /* 0x0000400a033a7984 */ /* 0x000fe20008000800 */
[----:B------:R-:W-:Y:S02]  /*4550*/  IADD3 R17, PT, PT, R17, 0x8, RZ ;  /* 0x0000000811117810 */ /* 0x000fe40007ffe0ff */
[----:B------:R-:W-:Y:S01]  /*4560*/  IADD3 R18, PT, PT, R18, 0x8, RZ ;  /* 0x0000000812127810 */ /* 0x000fe20007ffe0ff */
[----:B------:R-:W-:Y:S01]  /*4570*/  LDS R56, [R3+UR10+0x80] ;  /* 0x0000800a03387984 */ /* 0x000fe20008000800 */
[----:B------:R-:W-:-:S03]  /*4580*/  IADD3 R19, PT, PT, R19, 0x8, RZ ;  /* 0x0000000813137810 */ /* 0x000fc60007ffe0ff */
[----:B------:R-:W-:Y:S04]  /*4590*/  LDS R53, [R3+UR10+0xc0] ;  /* 0x0000c00a03357984 */ /* 0x000fe80008000800 */
[----:B------:R-:W-:Y:S04]  /*45a0*/  LDS R55, [R3+UR10+0x100] ;  /* 0x0001000a03377984 */ /* 0x000fe80008000800 */
[----:B------:R-:W-:Y:S04]  /*45b0*/  LDS R59, [R3+UR10+0x140] ;  /* 0x0001400a033b7984 */ /* 0x000fe80008000800 */
[----:B------:R-:W-:Y:S04]  /*45c0*/  LDS R52, [R3+UR10+0x180] ;  /* 0x0001800a03347984 */ /* 0x000fe80008000800 */
[----:B-1234-:R-:W0:Y:S04]  /*45d0*/  LDS.128 R20, [R2+UR7+0x200] ;  /* 0x0002000702147984 */ /* 0x01ee280008000c00 */
[----:B------:R-:W1:Y:S04]  /*45e0*/  LDS R57, [R3+UR10+0x1c0] ;  /* 0x0001c00a03397984 */ /* 0x000e680008000800 */
[----:B------:R-:W2:Y:S04]  /*45f0*/  LDS.128 R36, [R2+UR7+0xa00] ;  /* 0x000a000702247984 */ /* 0x000ea80008000c00 */
[----:B------:R-:W3:Y:S04]  /*4600*/  LDS.128 R60, [R2+UR7] ;  /* 0x00000007023c7984 */ /* 0x000ee80008000c00 */
[----:B------:R-:W4:Y:S04]  /*4610*/  LDS.128 R40, [R2+UR7+0x800] ;  /* 0x0008000702287984 */ /* 0x000f280008000c00 */
[----:B------:R-:W5:Y:S04]  /*4620*/  LDS.128 R44, [R2+UR7+0x600] ;  /* 0x00060007022c7984 */ /* 0x000f680008000c00 */
[----:B------:R-:W5:Y:S04]  /*4630*/  LDS.128 R32, [R2+UR7+0xc00] ;  /* 0x000c000702207984 */ /* 0x000f680008000c00 */
[----:B------:R-:W5:Y:S04]  /*4640*/  LDS.128 R28, [R2+UR7+0xe00] ;  /* 0x000e0007021c7984 */ /* 0x000f680008000c00 */
[----:B------:R-:W5:Y:S01]  /*4650*/  LDS.128 R24, [R2+UR7+0x400] ;  /* 0x0004000702187984 */ /* 0x000f620008000c00 */
[C---:B0-----:R-:W-:Y:S01]  /*4660*/  FFMA R111, R20.reuse, R54, R111 ;  /* 0x00000036146f7223 */ /* 0x041fe2000000006f */
[C---:B------:R-:W-:Y:S01]  /*4670*/  FFMA R112, R20.reuse, R58, R112 ;  /* 0x0000003a14707223 */ /* 0x040fe20000000070 */
[C---:B------:R-:W-:Y:S01]  /*4680*/  FFMA R113, R20.reuse, R56, R113 ;  /* 0x0000003814717223 */ /* 0x040fe20000000071 */
[C---:B------:R-:W-:Y:S01]  /*4690*/  FFMA R114, R20.reuse, R53, R114 ;  /* 0x0000003514727223 */ /* 0x040fe20000000072 */
[C---:B------:R-:W-:Y:S01]  /*46a0*/  FFMA R115, R20.reuse, R55, R115 ;  /* 0x0000003714737223 */ /* 0x040fe20000000073 */
[C---:B------:R-:W-:Y:S01]  /*46b0*/  FFMA R116, R20.reuse, R59, R116 ;  /* 0x0000003b14747223 */ /* 0x040fe20000000074 */
[C---:B------:R-:W-:Y:S01]  /*46c0*/  FFMA R117, R20.reuse, R52, R117 ;  /* 0x0000003414757223 */ /* 0x040fe20000000075 */
[----:B-1----:R-:W-:Y:S01]  /*46d0*/  FFMA R20, R20, R57, R123 ;  /* 0x0000003914147223 */ /* 0x002fe2000000007b */
[C---:B--2---:R-:W-:Y:S01]  /*46e0*/  FFMA R123, R36.reuse, R54, R50 ;  /* 0x00000036247b7223 */ /* 0x044fe20000000032 */
[C---:B------:R-:W-:Y:S01]  /*46f0*/  FFMA R48, R36.reuse, R56, R48 ;  /* 0x0000003824307223 */ /* 0x040fe20000000030 */
[----:B------:R-:W0:Y:S01]  /*4700*/  LDS R50, [R3+UR10+0x200] ;  /* 0x0002000a03327984 */ /* 0x000e220008000800 */
[-C--:B------:R-:W-:Y:S01]  /*4710*/  FFMA R71, R36, R53.reuse, R71 ;  /* 0x0000003524477223 */ /* 0x080fe20000000047 */
        /* <DEDUP_REMOVED lines=8> */
[-C--:B----4-:R-:W-:Y:S01]  /*47a0*/  FFMA R120, R40, R54.reuse, R95 ;  /* 0x0000003628787223 */ /* 0x090fe2000000005f */
[C---:B-----5:R-:W-:Y:S01]  /*47b0*/  FFMA R103, R44.reuse, R54, R103 ;  /* 0x000000362c677223 */ /* 0x060fe20000000067 */
        /* <DEDUP_REMOVED lines=10> */
[-C--:B------:R-:W-:Y:S01]  /*4860*/  FFMA R119, R36, R57.reuse, R119 ;  /* 0x0000003924777223 */ /* 0x080fe20000000077 */
        /* <DEDUP_REMOVED lines=12> */
[----:B------:R-:W-:Y:S01]  /*4930*/  FFMA R51, R40, R57, R51 ;  /* 0x0000003928337223 */ /* 0x000fe20000000033 */
        /* <DEDUP_REMOVED lines=11> */
[CC--:B------:R-:W-:Y:S01]  /*49f0*/  FFMA R101, R24.reuse, R59.reuse, R101 ;  /* 0x0000003b18657223 */ /* 0x0c0fe20000000065 */
[----:B------:R-:W-:Y:S01]  /*4a00*/  FFMA R102, R24, R52, R102 ;  /* 0x0000003418667223 */ /* 0x000fe20000000066 */
[----:B------:R-:W-:Y:S01]  /*4a10*/  FFMA R80, R32, R59, R80 ;  /* 0x0000003b20507223 */ /* 0x000fe20000000050 */
[C---:B0-----:R-:W-:Y:S01]  /*4a20*/  FFMA R28, R50.reuse, R45, R103 ;  /* 0x0000002d321c7223 */ /* 0x041fe20000000067 */
[----:B------:R-:W-:Y:S01]  /*4a30*/  FFMA R87, R50, R33, R75 ;  /* 0x0000002132577223 */ /* 0x000fe2000000004b */
[----:B------:R-:W-:Y:S01]  /*4a40*/  FFMA R24, R24, R57, R121 ;  /* 0x0000003918187223 */ /* 0x000fe20000000079 */
[C---:B------:R-:W-:Y:S01]  /*4a50*/  FFMA R77, R32.reuse, R56, R77 ;  /* 0x00000038204d7223 */ /* 0x040fe2000000004d */
[----:B------:R-:W-:Y:S01]  /*4a60*/  FFMA R81, R32, R52, R81 ;  /* 0x0000003420517223 */ /* 0x000fe20000000051 */
[----:B------:R-:W0:Y:S01]  /*4a70*/  LDS R49, [R3+UR10+0x280] ;  /* 0x0002800a03317984 */ /* 0x000e220008000800 */
        /* <DEDUP_REMOVED lines=8> */
[----:B------:R-:W-:-:S02]  /*4b00*/  FFMA R32, R32, R57, R122 ;  /* 0x0000003920207223 */ /* 0x000fc4000000007a */
[----:B------:R-:W2:Y:S04]  /*4b10*/  LDS R56, [R3+UR10+0x2c0] ;  /* 0x0002c00a03387984 */ /* 0x000ea80008000800 */
[----:B------:R-:W3:Y:S04]  /*4b20*/  LDS R53, [R3+UR10+0x300] ;  /* 0x0003000a03357984 */ /* 0x000ee80008000800 */
[----:B------:R-:W4:Y:S04]  /*4b30*/  LDS R52, [R3+UR10+0x340] ;  /* 0x0003400a03347984 */ /* 0x000f280008000800 */
[----:B------:R-:W5:Y:S04]  /*4b40*/  LDS R50, [R3+UR10+0x380] ;  /* 0x0003800a03327984 */ /* 0x000f680008000800 */
[----:B------:R-:W5:Y:S04]  /*4b50*/  LDS R82, [R3+UR10+0x3c0] ;  /* 0x0003c00a03527984 */ /* 0x000f680008000800 */
[----:B------:R-:W-:Y:S04]  /*4b60*/  LDS R88, [R3+UR10+0x980] ;  /* 0x0009800a03587984 */ /* 0x000fe80008000800 */
[----:B------:R-:W-:Y:S01]  /*4b70*/  LDS R123, [R3+UR10+0xa00] ;  /* 0x000a000a037b7984 */ /* 0x000fe20008000800 */
[C---:B0-----:R-:W-:Y:S01]  /*4b80*/  FFMA R57, R49.reuse, R37, R48 ;  /* 0x0000002531397223 */ /* 0x041fe20000000030 */
[C---:B------:R-:W-:Y:S01]  /*4b90*/  FFMA R85, R49.reuse, R33, R77 ;  /* 0x0000002131557223 */ /* 0x040fe2000000004d */
[C---:B------:R-:W-:Y:S01]  /*4ba0*/  FFMA R113, R49.reuse, R21, R113 ;  /* 0x0000001531717223 */ /* 0x040fe20000000071 */
[----:B------:R-:W0:Y:S01]  /*4bb0*/  LDS R77, [R3+UR10+0x440] ;  /* 0x0004400a034d7984 */ /* 0x000e220008000800 */
[C---:B------:R-:W-:Y:S01]  /*4bc0*/  FFMA R106, R49.reuse, R61, R106 ;  /* 0x0000003d316a7223 */ /* 0x040fe2000000006a */
[C---:B------:R-:W-:Y:S01]  /*4bd0*/  FFMA R98, R49.reuse, R25, R98 ;  /* 0x0000001931627223 */ /* 0x040fe20000000062 */
[----:B------:R-:W-:Y:S01]  /*4be0*/  FFMA R90, R49, R45, R90 ;  /* 0x0000002d315a7223 */ /* 0x000fe2000000005a */
[C---:B-1----:R-:W-:Y:S01]  /*4bf0*/  FFMA R112, R121.reuse, R21, R112 ;  /* 0x0000001579707223 */ /* 0x042fe20000000070 */
[----:B------:R-:W-:Y:S01]  /*4c00*/  FFMA R55, R121, R29, R78 ;  /* 0x0000001d79377223 */ /* 0x000fe2000000004e */
[C---:B------:R-:W-:Y:S01]  /*4c10*/  FFMA R69, R49.reuse, R41, R69 ;  /* 0x0000002931457223 */ /* 0x040fe20000000045 */
[----:B------:R-:W-:Y:S01]  /*4c20*/  FFMA R49, R49, R29, R84 ;  /* 0x0000001d31317223 */ /* 0x000fe20000000054 */
[C---:B--2---:R-:W-:Y:S01]  /*4c30*/  FFMA R114, R56.reuse, R21, R114 ;  /* 0x0000001538727223 */ /* 0x044fe20000000072 */
[C---:B------:R-:W-:Y:S01]  /*4c40*/  FFMA R48, R56.reuse, R29, R58 ;  /* 0x0000001d38307223 */ /* 0x040fe2000000003a */
[----:B------:R-:W-:Y:S01]  /*4c50*/  FFMA R86, R121, R33, R76 ;  /* 0x0000002179567223 */ /* 0x000fe2000000004c */
[----:B------:R-:W1:Y:S01]  /*4c60*/  LDS R58, [R3+UR10+0x4c0] ;  /* 0x0004c00a033a7984 */ /* 0x000e620008000800 */
[C---:B---3--:R-:W-:Y:S01]  /*4c70*/  FFMA R115, R53.reuse, R21, R115 ;  /* 0x0000001535737223 */ /* 0x048fe20000000073 */
[----:B------:R-:W-:Y:S01]  /*4c80*/  FFMA R84, R56, R33, R36 ;  /* 0x0000002138547223 */ /* 0x000fe20000000024 */
[C---:B------:R-:W-:Y:S01]  /*4c90*/  FFMA R108, R53.reuse, R61, R108 ;  /* 0x0000003d356c7223 */ /* 0x040fe2000000006c */
[C---:B------:R-:W-:Y:S01]  /*4ca0*/  FFMA R100, R53.reuse, R25, R100 ;  /* 0x0000001935647223 */ /* 0x040fe20000000064 */
[----:B----4-:R-:W-:Y:S01]  /*4cb0*/  FFMA R116, R52, R21, R116 ;  /* 0x0000001534747223 */ /* 0x010fe20000000074 */
[C---:B------:R-:W-:Y:S01]  /*4cc0*/  FFMA R92, R53.reuse, R45, R92 ;  /* 0x0000002d355c7223 */ /* 0x040fe2000000005c */
[C---:B------:R-:W-:Y:S01]  /*4cd0*/  FFMA R67, R53.reuse, R41, R67 ;  /* 0x0000002935437223 */ /* 0x040fe20000000043 */
[C---:B------:R-:W-:Y:S01]  /*4ce0*/  FFMA R72, R53.reuse, R37, R72 ;  /* 0x0000002535487223 */ /* 0x040fe20000000048 */
[----:B-----5:R-:W-:Y:S01]  /*4cf0*/  FFMA R117, R50, R21, R117 ;  /* 0x0000001532757223 */ /* 0x020fe20000000075 */
[C---:B------:R-:W-:Y:S01]  /*4d00*/  FFMA R79, R53.reuse, R33, R79 ;  /* 0x00000021354f7223 */ /* 0x040fe2000000004f */
[----:B------:R-:W-:Y:S01]  /*4d10*/  FFMA R70, R53, R29, R70 ;  /* 0x0000001d35467223 */ /* 0x000fe20000000046 */
[----:B------:R-:W-:Y:S01]  /*4d20*/  FFMA R97, R121, R25, R97 ;  /* 0x0000001979617223 */ /* 0x000fe20000000061 */
[----:B------:R-:W-:Y:S01]  /*4d30*/  FFMA R20, R82, R21, R20 ;  /* 0x0000001552147223 */ /* 0x000fe20000000014 */
[-C--:B------:R-:W-:Y:S01]  /*4d40*/  FFMA R99, R56, R25.reuse, R99 ;  /* 0x0000001938637223 */ /* 0x080fe20000000063 */
[----:B------:R-:W2:Y:S01]  /*4d50*/  LDS R21, [R3+UR10+0x500] ;  /* 0x0005000a03157984 */ /* 0x000ea20008000800 */
[-C--:B------:R-:W-:Y:S01]  /*4d60*/  FFMA R101, R52, R25.reuse, R101 ;  /* 0x0000001934657223 */ /* 0x080fe20000000065 */
[-C--:B------:R-:W-:Y:S01]  /*4d70*/  FFMA R102, R50, R25.reuse, R102 ;  /* 0x0000001932667223 */ /* 0x080fe20000000066 */
[----:B------:R-:W-:Y:S01]  /*4d80*/  FFMA R36, R82, R25, R24 ;  /* 0x0000001952247223 */ /* 0x000fe20000000018 */
[----:B------:R-:W3:Y:S01]  /*4d90*/  LDS R76, [R3+UR10+0x480] ;  /* 0x0004800a034c7984 */ /* 0x000ee20008000800 */
[----:B------:R-:W-:Y:S01]  /*4da0*/  FFMA R80, R52, R33, R80 ;  /* 0x0000002134507223 */ /* 0x000fe20000000050 */
        /* <DEDUP_REMOVED lines=8> */
[----:B------:R-:W-:Y:S01]  /*4e30*/  FFMA R50, R82, R45, R44 ;  /* 0x0000002d52327223 */ /* 0x000fe2000000002c */
[-C--:B0-----:R-:W-:Y:S01]  /*4e40*/  FFMA R24, R77, R30.reuse, R55 ;  /* 0x0000001e4d187223 */ /* 0x081fe20000000037 */
[C---:B------:R-:W-:Y:S01]  /*4e50*/  FFMA R107, R56.reuse, R61, R107 ;  /* 0x0000003d386b7223 */ /* 0x040fe2000000006b */
[----:B------:R-:W0:Y:S01]  /*4e60*/  LDS R33, [R3+UR10+0x580] ;  /* 0x0005800a03217984 */ /* 0x000e220008000800 */
[C---:B------:R-:W-:Y:S01]  /*4e70*/  FFMA R91, R56.reuse, R45, R91 ;  /* 0x0000002d385b7223 */ /* 0x040fe2000000005b */
[C---:B------:R-:W-:Y:S01]  /*4e80*/  FFMA R68, R56.reuse, R41, R68 ;  /* 0x0000002938447223 */ /* 0x040fe20000000044 */
[----:B------:R-:W-:Y:S01]  /*4e90*/  FFMA R71, R56, R37, R71 ;  /* 0x0000002538477223 */ /* 0x000fe20000000047 */
[----:B------:R-:W5:Y:S01]  /*4ea0*/  LDS R78, [R3+UR10+0x400] ;  /* 0x0004000a034e7984 */ /* 0x000f620008000800 */
[C---:B------:R-:W-:Y:S01]  /*4eb0*/  FFMA R56, R52.reuse, R61, R109 ;  /* 0x0000003d34387223 */ /* 0x040fe2000000006d */
[C---:B------:R-:W-:Y:S01]  /*4ec0*/  FFMA R93, R52.reuse, R45, R93 ;  /* 0x0000002d345d7223 */ /* 0x040fe2000000005d */
[----:B------:R-:W-:Y:S01]  /*4ed0*/  FFMA R66, R52, R41, R66 ;  /* 0x0000002934427223 */ /* 0x000fe20000000042 */
[----:B------:R-:W5:Y:S01]  /*4ee0*/  LDS R55, [R3+UR10+0x5c0] ;  /* 0x0005c00a03377984 */ /* 0x000f620008000800 */
[----:B-1----:R-:W-:Y:S01]  /*4ef0*/  FFMA R44, R58, R30, R48 ;  /* 0x0000001e3a2c7223 */ /* 0x002fe20000000030 */
[C---:B------:R-:W-:Y:S01]  /*4f00*/  FFMA R73, R52.reuse, R37, R73 ;  /* 0x0000002534497223 */ /* 0x040fe20000000049 */
[----:B------:R-:W-:Y:S01]  /*4f10*/  FFMA R40, R52, R29, R40 ;  /* 0x0000001d34287223 */ /* 0x000fe20000000028 */
[----:B------:R-:W1:Y:S01]  /*4f20*/  LDS R48, [R3+UR10+0x640] ;  /* 0x0006400a03307984 */ /* 0x000e620008000800 */
[C---:B------:R-:W-:Y:S01]  /*4f30*/  FFMA R89, R121.reuse, R45, R89 ;  /* 0x0000002d79597223 */ /* 0x040fe20000000059 */
[CC--:B------:R-:W-:Y:S01]  /*4f40*/  FFMA R118, R121.reuse, R41.reuse, R118 ;  /* 0x0000002979767223 */ /* 0x0c0fe20000000076 */
[C---:B------:R-:W-:Y:S01]  /*4f50*/  FFMA R51, R82.reuse, R41, R51 ;  /* 0x0000002952337223 */ /* 0x040fe20000000033 */
[C---:B------:R-:W-:Y:S01]  /*4f60*/  FFMA R54, R82.reuse, R29, R54 ;  /* 0x0000001d52367223 */ /* 0x040fe20000000036 */
[-C--:B------:R-:W-:Y:S01]  /*4f70*/  FFMA R95, R121, R37.reuse, R95 ;  /* 0x00000025795f7223 */ /* 0x080fe2000000005f */
[----:B------:R-:W-:Y:S01]  /*4f80*/  FFMA R52, R82, R37, R119 ;  /* 0x0000002552347223 */ /* 0x000fe20000000077 */
[-C--:B------:R-:W-:Y:S01]  /*4f90*/  FFMA R89, R77, R46.reuse, R89 ;  /* 0x0000002e4d597223 */ /* 0x080fe20000000059 */
[----:B------:R-:W-:Y:S01]  /*4fa0*/  FFMA R91, R58, R46, R91 ;  /* 0x0000002e3a5b7223 */ /* 0x000fe2000000005b */
[----:B------:R-:W-:Y:S01]  /*4fb0*/  LDS R37, [R3+UR10+0x6c0] ;  /* 0x0006c00a03257984 */ /* 0x000fe20008000800 */
        /* <DEDUP_REMOVED lines=10> */
[----:B------:R-:W2:Y:S01]  /*5060*/  LDS R21, [R3+UR10+0x680] ;  /* 0x0006800a03157984 */ /* 0x000ea20008000800 */
        /* <DEDUP_REMOVED lines=23> */
[-C--:B-----5:R-:W-:Y:S01]  /*51e0*/  FFMA R28, R78, R46.reuse, R28 ;  /* 0x0000002e4e1c7223 */ /* 0x0a0fe2000000001c */
[----:B------:R-:W-:Y:S01]  /*51f0*/  FFMA R33, R55, R46, R50 ;  /* 0x0000002e37217223 */ /* 0x000fe20000000032 */
[----:B-1----:R-:W-:Y:S01]  /*5200*/  FFMA R46, R48, R31, R24 ;  /* 0x0000001f302e7223 */ /* 0x002fe20000000018 */
[----:B------:R-:W0:Y:S01]  /*5210*/  LDS R49, [R3+UR10+0x600] ;  /* 0x0006000a03317984 */ /* 0x000e220008000800 */
[----:B------:R-:W-:Y:S01]  /*5220*/  FFMA R60, R82, R61, R60 ;  /* 0x0000003d523c7223 */ /* 0x000fe2000000003c */
[C---:B------:R-:W-:Y:S01]  /*5230*/  FFMA R107, R58.reuse, R62, R107 ;  /* 0x0000003e3a6b7223 */ /* 0x040fe2000000006b */
[C---:B------:R-:W-:Y:S01]  /*5240*/  FFMA R114, R58.reuse, R22, R114 ;  /* 0x000000163a727223 */ /* 0x040fe20000000072 */
[----:B------:R-:W1:Y:S01]  /*5250*/  LDS R50, [R3+UR10+0x700] ;  /* 0x0007000a03327984 */ /* 0x000e620008000800 */
[C---:B------:R-:W-:Y:S01]  /*5260*/  FFMA R99, R58.reuse, R26, R99 ;  /* 0x0000001a3a637223 */ /* 0x040fe20000000063 */
[C---:B------:R-:W-:Y:S01]  /*5270*/  FFMA R68, R58.reuse, R42, R68 ;  /* 0x0000002a3a447223 */ /* 0x040fe20000000044 */
[C---:B------:R-:W-:Y:S01]  /*5280*/  FFMA R71, R58.reuse, R38, R71 ;  /* 0x000000263a477223 */ /* 0x040fe20000000047 */
[----:B------:R-:W3:Y:S01]  /*5290*/  LDS R57, [R3+UR10+0x740] ;  /* 0x0007400a03397984 */ /* 0x000ee20008000800 */
[----:B------:R-:W-:Y:S01]  /*52a0*/  FFMA R84, R58, R34, R84 ;  /* 0x000000223a547223 */ /* 0x000fe20000000054 */
[C---:B------:R-:W-:Y:S01]  /*52b0*/  FFMA R104, R78.reuse, R62, R104 ;  /* 0x0000003e4e687223 */ /* 0x040fe20000000068 */
[C---:B------:R-:W-:Y:S01]  /*52c0*/  FFMA R111, R78.reuse, R22, R111 ;  /* 0x000000164e6f7223 */ /* 0x040fe2000000006f */
[----:B------:R-:W4:Y:S01]  /*52d0*/  LDS R24, [R3+UR10+0x780] ;  /* 0x0007800a03187984 */ /* 0x000f220008000800 */
        /* <DEDUP_REMOVED lines=35> */
[----:B------:R-:W-:Y:S01]  /*5510*/  LDS R78, [R3+UR10+0x840] ;  /* 0x0008400a034e7984 */ /* 0x000fe20008000800 */
[C---:B0-----:R-:W-:Y:S01]  /*5520*/  FFMA R104, R49.reuse, R63, R104 ;  /* 0x0000003f31687223 */ /* 0x041fe20000000068 */
[C---:B------:R-:W-:Y:S01]  /*5530*/  FFMA R111, R49.reuse, R23, R111 ;  /* 0x00000017316f7223 */ /* 0x040fe2000000006f */
[C---:B------:R-:W-:Y:S01]  /*5540*/  FFMA R96, R49.reuse, R27, R96 ;  /* 0x0000001b31607223 */ /* 0x040fe20000000060 */
[----:B------:R-:W-:Y:S01]  /*5550*/  LDS R37, [R3+UR10+0x800] ;  /* 0x0008000a03257984 */ /* 0x000fe20008000800 */
[C---:B------:R-:W-:Y:S01]  /*5560*/  FFMA R28, R49.reuse, R47, R28 ;  /* 0x0000002f311c7223 */ /* 0x040fe2000000001c */
[C---:B------:R-:W-:Y:S01]  /*5570*/  FFMA R32, R49.reuse, R43, R32 ;  /* 0x0000002b31207223 */ /* 0x040fe20000000020 */
[C---:B------:R-:W-:Y:S01]  /*5580*/  FFMA R103, R49.reuse, R39, R103 ;  /* 0x0000002731677223 */ /* 0x040fe20000000067 */
[----:B------:R-:W-:Y:S01]  /*5590*/  LDS R77, [R3+UR10+0x880] ;  /* 0x0008800a034d7984 */ /* 0x000fe20008000800 */
[C---:B------:R-:W-:Y:S01]  /*55a0*/  FFMA R87, R49.reuse, R35, R87 ;  /* 0x0000002331577223 */ /* 0x040fe20000000057 */
[----:B------:R-:W-:Y:S01]  /*55b0*/  FFMA R75, R49, R31, R75 ;  /* 0x0000001f314b7223 */ /* 0x000fe2000000004b */
[C---:B------:R-:W-:Y:S01]  /*55c0*/  FFMA R105, R48.reuse, R63, R105 ;  /* 0x0000003f30697223 */ /* 0x040fe20000000069 */
[----:B------:R-:W-:Y:S01]  /*55d0*/  LDS R76, [R3+UR10+0x8c0] ;  /* 0x0008c00a034c7984 */ /* 0x000fe20008000800 */
[C---:B------:R-:W-:Y:S01]  /*55e0*/  FFMA R112, R48.reuse, R23, R112 ;  /* 0x0000001730707223 */ /* 0x040fe20000000070 */
[C---:B------:R-:W-:Y:S01]  /*55f0*/  FFMA R97, R48.reuse, R27, R97 ;  /* 0x0000001b30617223 */ /* 0x040fe20000000061 */
[C---:B------:R-:W-:Y:S01]  /*5600*/  FFMA R89, R48.reuse, R47, R89 ;  /* 0x0000002f30597223 */ /* 0x040fe20000000059 */
[----:B------:R-:W-:Y:S01]  /*5610*/  LDS R42, [R3+UR10+0x900] ;  /* 0x0009000a032a7984 */ /* 0x000fe20008000800 */
[C---:B------:R-:W-:Y:S01]  /*5620*/  FFMA R118, R48.reuse, R43, R118 ;  /* 0x0000002b30767223 */ /* 0x040fe20000000076 */
[C---:B------:R-:W-:Y:S01]  /*5630*/  FFMA R95, R48.reuse, R39, R95 ;  /* 0x00000027305f7223 */ /* 0x040fe2000000005f */
[----:B------:R-:W-:Y:S01]  /*5640*/  FFMA R86, R48, R35, R86 ;  /* 0x0000002330567223 */ /* 0x000fe20000000056 */
[----:B------:R-:W-:Y:S01]  /*5650*/  LDS R82, [R3+UR10+0x940] ;  /* 0x0009400a03527984 */ /* 0x000fe20008000800 */
[C---:B-1----:R-:W-:Y:S01]  /*5660*/  FFMA R108, R50.reuse, R63, R108 ;  /* 0x0000003f326c7223 */ /* 0x042fe2000000006c */
[C---:B------:R-:W-:Y:S01]  /*5670*/  FFMA R115, R50.reuse, R23, R115 ;  /* 0x0000001732737223 */ /* 0x040fe20000000073 */
[C---:B------:R-:W-:Y:S01]  /*5680*/  FFMA R100, R50.reuse, R27, R100 ;  /* 0x0000001b32647223 */ /* 0x040fe20000000064 */
[----:B------:R-:W0:Y:S01]  /*5690*/  LDS.128 R52, [R2+UR7+0x210] ;  /* 0x0002100702347984 */ /* 0x000e220008000c00 */
[C---:B------:R-:W-:Y:S01]  /*56a0*/  FFMA R92, R50.reuse, R47, R92 ;  /* 0x0000002f325c7223 */ /* 0x040fe2000000005c */
[C---:B------:R-:W-:Y:S01]  /*56b0*/  FFMA R67, R50.reuse, R43, R67 ;  /* 0x0000002b32437223 */ /* 0x040fe20000000043 */
[C---:B------:R-:W-:Y:S01]  /*56c0*/  FFMA R72, R50.reuse, R39, R72 ;  /* 0x0000002732487223 */ /* 0x040fe20000000048 */
[C---:B------:R-:W-:Y:S01]  /*56d0*/  FFMA R79, R50.reuse, R35, R79 ;  /* 0x00000023324f7223 */ /* 0x040fe2000000004f */
[----:B------:R-:W-:Y:S01]  /*56e0*/  FFMA R70, R50, R31, R70 ;  /* 0x0000001f32467223 */ /* 0x000fe20000000046 */
[----:B------:R-:W1:Y:S01]  /*56f0*/  LDS R38, [R3+UR10+0x9c0] ;  /* 0x0009c00a03267984 */ /* 0x000e620008000800 */
        /* <DEDUP_REMOVED lines=8> */
[CC--:B----4-:R-:W-:Y:S01]  /*5780*/  FFMA R94, R24.reuse, R47.reuse, R94 ;  /* 0x0000002f185e7223 */ /* 0x0d0fe2000000005e */
[C---:B--2---:R-:W-:Y:S01]  /*5790*/  FFMA R33, R21.reuse, R47, R33 ;  /* 0x0000002f15217223 */ /* 0x044fe20000000021 */
[----:B------:R-:W2:Y:S01]  /*57a0*/  LDS.128 R48, [R2+UR7+0x10] ;  /* 0x0000100702307984 */ /* 0x000ea20008000c00 */
[C---:B------:R-:W-:Y:S01]  /*57b0*/  FFMA R110, R24.reuse, R63, R29 ;  /* 0x0000003f186e7223 */ /* 0x040fe2000000001d */
[C---:B------:R-:W-:Y:S01]  /*57c0*/  FFMA R25, R24.reuse, R23, R25 ;  /* 0x0000001718197223 */ /* 0x040fe20000000019 */
[C---:B------:R-:W-:Y:S01]  /*57d0*/  FFMA R102, R24.reuse, R27, R102 ;  /* 0x0000001b18667223 */ /* 0x040fe20000000066 */
[----:B------:R-:W3:Y:S01]  /*57e0*/  LDS.128 R56, [R2+UR7+0x410] ;  /* 0x0004100702387984 */ /* 0x000ee20008000c00 */
[C---:B------:R-:W-:Y:S01]  /*57f0*/  FFMA R65, R24.reuse, R43, R65 ;  /* 0x0000002b18417223 */ /* 0x040fe20000000041 */
[C---:B------:R-:W-:Y:S01]  /*5800*/  FFMA R74, R24.reuse, R39, R74 ;  /* 0x00000027184a7223 */ /* 0x040fe2000000004a */
[C---:B------:R-:W-:Y:S01]  /*5810*/  FFMA R81, R24.reuse, R35, R81 ;  /* 0x0000002318517223 */ /* 0x040fe20000000051 */
[----:B------:R-:W-:Y:S01]  /*5820*/  FFMA R83, R24, R31, R83 ;  /* 0x0000001f18537223 */ /* 0x000fe20000000053 */
[C---:B------:R-:W-:Y:S01]  /*5830*/  FFMA R120, R21.reuse, R63, R62 ;  /* 0x0000003f15787223 */ /* 0x040fe2000000003e */
[C---:B------:R-:W-:Y:S01]  /*5840*/  FFMA R36, R21.reuse, R43, R36 ;  /* 0x0000002b15247223 */ /* 0x040fe20000000024 */
[C---:B------:R-:W-:Y:S01]  /*5850*/  FFMA R47, R21.reuse, R39, R20 ;  /* 0x00000027152f7223 */ /* 0x040fe20000000014 */
[----:B------:R-:W4:Y:S01]  /*5860*/  LDS.128 R60, [R2+UR7+0x610] ;  /* 0x00061007023c7984 */ /* 0x000f220008000c00 */
[C---:B------:R-:W-:Y:S01]  /*5870*/  FFMA R24, R21.reuse, R23, R22 ;  /* 0x0000001715187223 */ /* 0x040fe20000000016 */
[C---:B------:R-:W-:Y:S01]  /*5880*/  FFMA R29, R21.reuse, R27, R26 ;  /* 0x0000001b151d7223 */ /* 0x040fe2000000001a */
[C---:B------:R-:W-:Y:S01]  /*5890*/  FFMA R43, R21.reuse, R35, R34 ;  /* 0x00000023152b7223 */ /* 0x040fe20000000022 */
[----:B------:R-:W-:-:S02]  /*58a0*/  FFMA R39, R21, R31, R30 ;  /* 0x0000001f15277223 */ /* 0x000fc4000000001e */
        /* <DEDUP_REMOVED lines=9> */
[C---:B------:R-:W-:Y:S01]  /*5940*/  FFMA R111, R123.reuse, R53, R111 ;  /* 0x000000357b6f7223 */ /* 0x040fe2000000006f */
[----:B------:R-:W0:Y:S01]  /*5950*/  LDS.128 R24, [R2+UR7+0xa10] ;  /* 0x000a100702187984 */ /* 0x000e220008000c00 */
        /* <DEDUP_REMOVED lines=23> */
[----:B------:R-:W1:Y:S01]  /*5ad0*/  LDS.128 R28, [R2+UR7+0xc10] ;  /* 0x000c1007021c7984 */ /* 0x000e620008000c00 */
[----:B------:R-:W-:Y:S01]  /*5ae0*/  FFMA R60, R60, R38, R33 ;  /* 0x000000263c3c7223 */ /* 0x000fe20000000021 */
[C---:B-----5:R-:W-:Y:S01]  /*5af0*/  FFMA R122, R20.reuse, R37, R32 ;  /* 0x00000025147a7223 */ /* 0x060fe20000000020 */
[C---:B------:R-:W-:Y:S01]  /*5b00*/  FFMA R119, R20.reuse, R78, R118 ;  /* 0x0000004e14777223 */ /* 0x040fe20000000076 */
[----:B------:R-:W2:Y:S01]  /*5b10*/  LDS.128 R32, [R2+UR7+0xe10] ;  /* 0x000e100702207984 */ /* 0x000ea20008000c00 */
[CC--:B------:R-:W-:Y:S01]  /*5b20*/  FFMA R69, R20.reuse, R77.reuse, R69 ;  /* 0x0000004d14457223 */ /* 0x0c0fe20000000045 */
[C---:B------:R-:W-:Y:S01]  /*5b30*/  FFMA R68, R20.reuse, R76, R68 ;  /* 0x0000004c14447223 */ /* 0x040fe20000000044 */
[C---:B------:R-:W-:Y:S01]  /*5b40*/  FFMA R67, R20.reuse, R42, R67 ;  /* 0x0000002a14437223 */ /* 0x040fe20000000043 */
[----:B------:R-:W-:Y:S01]  /*5b50*/  FFMA R66, R20, R82, R66 ;  /* 0x0000005214427223 */ /* 0x000fe20000000042 */
[----:B0-----:R-:W-:Y:S01]  /*5b60*/  FFMA R118, R24, R77, R41 ;  /* 0x0000004d18767223 */ /* 0x001fe20000000029 */
        /* <DEDUP_REMOVED lines=10> */
[----:B------:R-:W0:Y:S01]  /*5c10*/  LDS R47, [R3+UR10+0xa40] ;  /* 0x000a400a032f7984 */ /* 0x000e220008000800 */
[C---:B------:R-:W-:Y:S01]  /*5c20*/  FFMA R103, R123.reuse, R61, R48 ;  /* 0x0000003d7b677223 */ /* 0x040fe20000000030 */
[C---:B------:R-:W-:Y:S01]  /*5c30*/  FFMA R104, R123.reuse, R49, R104 ;  /* 0x000000317b687223 */ /* 0x040fe20000000068 */
[C---:B------:R-:W-:Y:S01]  /*5c40*/  FFMA R96, R123.reuse, R57, R96 ;  /* 0x000000397b607223 */ /* 0x040fe20000000060 */
[C---:B-1----:R-:W-:Y:S01]  /*5c50*/  FFMA R24, R28.reuse, R76, R84 ;  /* 0x0000004c1c187223 */ /* 0x042fe20000000054 */
[C---:B------:R-:W-:Y:S01]  /*5c60*/  FFMA R20, R28.reuse, R38, R43 ;  /* 0x000000261c147223 */ /* 0x040fe2000000002b */
[-C--:B------:R-:W-:Y:S01]  /*5c70*/  FFMA R126, R28, R37.reuse, R87 ;  /* 0x000000251c7e7223 */ /* 0x080fe20000000057 */
[----:B------:R-:W1:Y:S01]  /*5c80*/  LDS R84, [R3+UR10+0xa80] ;  /* 0x000a800a03547984 */ /* 0x000e620008000800 */
[----:B--2---:R-:W-:Y:S01]  /*5c90*/  FFMA R43, R32, R37, R75 ;  /* 0x00000025202b7223 */ /* 0x004fe2000000004b */
[-C--:B------:R-:W-:Y:S01]  /*5ca0*/  FFMA R124, R28, R78.reuse, R86 ;  /* 0x0000004e1c7c7223 */ /* 0x080fe20000000056 */
[----:B------:R-:W-:Y:S01]  /*5cb0*/  FFMA R78, R32, R78, R46 ;  /* 0x0000004e204e7223 */ /* 0x000fe2000000002e */
[----:B------:R-:W2:Y:S01]  /*5cc0*/  LDS R37, [R3+UR10+0xac0] ;  /* 0x000ac00a03257984 */ /* 0x000ea20008000800 */
[----:B------:R-:W-:Y:S01]  /*5cd0*/  FFMA R81, R28, R88, R81 ;  /* 0x000000581c517223 */ /* 0x000fe20000000051 */
[----:B------:R-:W-:Y:S01]  /*5ce0*/  FFMA R46, R32, R77, R45 ;  /* 0x0000004d202e7223 */ /* 0x000fe2000000002d */
[----:B------:R-:W-:Y:S01]  /*5cf0*/  FFMA R80, R28, R82, R80 ;  /* 0x000000521c507223 */ /* 0x000fe20000000050 */
[C---:B------:R-:W-:Y:S01]  /*5d00*/  FFMA R45, R32.reuse, R76, R44 ;  /* 0x0000004c202d7223 */ /* 0x040fe2000000002c */
[C---:B------:R-:W-:Y:S01]  /*5d10*/  FFMA R86, R32.reuse, R42, R70 ;  /* 0x0000002a20567223 */ /* 0x040fe20000000046 */
[C---:B------:R-:W-:Y:S01]  /*5d20*/  FFMA R87, R32.reuse, R82, R40 ;  /* 0x0000005220577223 */ /* 0x040fe20000000028 */
[C---:B------:R-:W-:Y:S01]  /*5d30*/  FFMA R88, R32.reuse, R88, R83 ;  /* 0x0000005820587223 */ /* 0x040fe20000000053 */
[----:B------:R-:W-:Y:S01]  /*5d40*/  FFMA R38, R32, R38, R39 ;  /* 0x0000002620267223 */ /* 0x000fe20000000027 */
[----:B------:R-:W-:Y:S01]  /*5d50*/  FFMA R82, R123, R33, R43 ;  /* 0x000000217b527223 */ /* 0x000fe2000000002b */
[----:B------:R-:W3:Y:S01]  /*5d60*/  LDS R32, [R3+UR10+0xb80] ;  /* 0x000b800a03207984 */ /* 0x000ee20008000800 */
[C---:B------:R-:W-:Y:S01]  /*5d70*/  FFMA R85, R28.reuse, R77, R85 ;  /* 0x0000004d1c557223 */ /* 0x040fe20000000055 */
[----:B------:R-:W-:Y:S01]  /*5d80*/  FFMA R79, R28, R42, R79 ;  /* 0x0000002a1c4f7223 */ /* 0x000fe2000000004f */
[C---:B0-----:R-:W-:Y:S01]  /*5d90*/  FFMA R83, R47.reuse, R33, R78 ;  /* 0x000000212f537223 */ /* 0x041fe2000000004e */
[----:B------:R-:W0:Y:S01]  /*5da0*/  LDS R39, [R3+UR10+0xb00] ;  /* 0x000b000a03277984 */ /* 0x000e220008000800 */
[C---:B------:R-:W-:Y:S01]  /*5db0*/  FFMA R70, R47.reuse, R21, R119 ;  /* 0x000000152f467223 */ /* 0x040fe20000000077 */
[C---:B------:R-:W-:Y:S01]  /*5dc0*/  FFMA R105, R47.reuse, R49, R105 ;  /* 0x000000312f697223 */ /* 0x040fe20000000069 */
[C---:B------:R-:W-:Y:S01]  /*5dd0*/  FFMA R112, R47.reuse, R53, R112 ;  /* 0x000000352f707223 */ /* 0x040fe20000000070 */
[----:B------:R-:W4:Y:S01]  /*5de0*/  LDS R44, [R3+UR10+0xb40] ;  /* 0x000b400a032c7984 */ /* 0x000f220008000800 */
[C---:B------:R-:W-:Y:S01]  /*5df0*/  FFMA R97, R47.reuse, R57, R97 ;  /* 0x000000392f617223 */ /* 0x040fe20000000061 */
[C---:B------:R-:W-:Y:S01]  /*5e00*/  FFMA R89, R47.reuse, R61, R89 ;  /* 0x0000003d2f597223 */ /* 0x040fe20000000059 */
[C---:B------:R-:W-:Y:S01]  /*5e10*/  FFMA R40, R47.reuse, R25, R121 ;  /* 0x000000192f287223 */ /* 0x040fe20000000079 */
[----:B------:R-:W5:Y:S01]  /*5e20*/  LDS R43, [R3+UR10+0xbc0] ;  /* 0x000bc00a032b7984 */ /* 0x000f620008000800 */
[-C--:B------:R-:W-:Y:S01]  /*5e30*/  FFMA R76, R47, R29.reuse, R124 ;  /* 0x0000001d2f4c7223 */ /* 0x080fe2000000007c */
[C---:B------:R-:W-:Y:S01]  /*5e40*/  FFMA R75, R123.reuse, R29, R126 ;  /* 0x0000001d7b4b7223 */ /* 0x040fe2000000007e */
[----:B------:R-:W-:Y:S01]  /*5e50*/  FFMA R28, R123, R25, R125 ;  /* 0x000000197b1c7223 */ /* 0x000fe2000000007d */
[----:B------:R-:W5:Y:S04]  /*5e60*/  LDS R42, [R3+UR10+0xc00] ;  /* 0x000c000a032a7984 */ /* 0x000f680008000800 */
[----:B------:R-:W-:Y:S01]  /*5e70*/  LDS R124, [R3+UR10+0xfc0] ;  /* 0x000fc00a037c7984 */ /* 0x000fe20008000800 */
[C---:B-1----:R-:W-:Y:S01]  /*5e80*/  FFMA R77, R84.reuse, R29, R85 ;  /* 0x0000001d544d7223 */ /* 0x042fe20000000055 */
[C---:B------:R-:W-:Y:S01]  /*5e90*/  FFMA R69, R84.reuse, R21, R69 ;  /* 0x0000001554457223 */ /* 0x040fe20000000045 */
[C---:B------:R-:W-:Y:S01]  /*5ea0*/  FFMA R106, R84.reuse, R49, R106 ;  /* 0x00000031546a7223 */ /* 0x040fe2000000006a */
[C---:B------:R-:W-:Y:S01]  /*5eb0*/  FFMA R113, R84.reuse, R53, R113 ;  /* 0x0000003554717223 */ /* 0x040fe20000000071 */
        /* <DEDUP_REMOVED lines=18> */
[-C--:B0-----:R-:W-:Y:S01]  /*5fe0*/  FFMA R67, R39, R21.reuse, R67 ;  /* 0x0000001527437223 */ /* 0x081fe20000000043 */
[----:B----4-:R-:W-:Y:S01]  /*5ff0*/  FFMA R66, R44, R21, R66 ;  /* 0x000000152c427223 */ /* 0x010fe20000000042 */
[C---:B------:R-:W-:Y:S01]  /*6000*/  FFMA R90, R84.reuse, R61, R90 ;  /* 0x0000003d545a7223 */ /* 0x040fe2000000005a */
[C---:B------:R-:W-:Y:S01]  /*6010*/  FFMA R48, R84.reuse, R25, R118 ;  /* 0x0000001954307223 */ /* 0x040fe20000000076 */
[----:B-----5:R-:W-:Y:S01]  /*6020*/  FFMA R32, R43, R21, R36 ;  /* 0x000000152b207223 */ /* 0x020fe20000000024 */
[----:B------:R-:W-:Y:S01]  /*6030*/  FFMA R84, R84, R33, R46 ;  /* 0x0000002154547223 */ /* 0x000fe2000000002e */
[----:B------:R-:W0:Y:S01]  /*6040*/  LDS R21, [R3+UR10+0xd00] ;  /* 0x000d000a03157984 */ /* 0x000e220008000800 */
[C---:B------:R-:W-:Y:S01]  /*6050*/  FFMA R108, R39.reuse, R49, R108 ;  /* 0x00000031276c7223 */ /* 0x040fe2000000006c */
[C---:B------:R-:W-:Y:S01]  /*6060*/  FFMA R79, R39.reuse, R29, R79 ;  /* 0x0000001d274f7223 */ /* 0x040fe2000000004f */
[----:B------:R-:W-:Y:S01]  /*6070*/  FFMA R86, R39, R33, R86 ;  /* 0x0000002127567223 */ /* 0x000fe20000000056 */
        /* <DEDUP_REMOVED lines=10> */
[CC--:B------:R-:W-:Y:S01]  /*6120*/  FFMA R73, R44.reuse, R25.reuse, R73 ;  /* 0x000000192c497223 */ /* 0x0c0fe20000000049 */
[----:B------:R-:W2:Y:S01]  /*6130*/  LDS R39, [R3+UR10+0xc80] ;  /* 0x000c800a03277984 */ /* 0x000ea20008000800 */
[----:B------:R-:W-:Y:S01]  /*6140*/  FFMA R36, R43, R25, R41 ;  /* 0x000000192b247223 */ /* 0x000fe20000000029 */
[C---:B------:R-:W-:Y:S01]  /*6150*/  FFMA R116, R44.reuse, R53, R116 ;  /* 0x000000352c747223 */ /* 0x040fe20000000074 */
[C---:B------:R-:W-:Y:S01]  /*6160*/  FFMA R101, R44.reuse, R57, R101 ;  /* 0x000000392c657223 */ /* 0x040fe20000000065 */
[----:B------:R-:W3:Y:S01]  /*6170*/  LDS R24, [R3+UR10+0xcc0] ;  /* 0x000cc00a03187984 */ /* 0x000ee20008000800 */
[----:B------:R-:W-:Y:S01]  /*6180*/  FFMA R93, R44, R61, R93 ;  /* 0x0000003d2c5d7223 */ /* 0x000fe2000000005d */
[C---:B------:R-:W-:Y:S01]  /*6190*/  FFMA R104, R42.reuse, R50, R104 ;  /* 0x000000322a687223 */ /* 0x040fe20000000068 */
[C---:B------:R-:W-:Y:S01]  /*61a0*/  FFMA R111, R42.reuse, R54, R111 ;  /* 0x000000362a6f7223 */ /* 0x040fe2000000006f */
[----:B------:R-:W4:Y:S01]  /*61b0*/  LDS R20, [R3+UR10+0xd40] ;  /* 0x000d400a03147984 */ /* 0x000f220008000800 */
[C---:B------:R-:W-:Y:S01]  /*61c0*/  FFMA R96, R42.reuse, R58, R96 ;  /* 0x0000003a2a607223 */ /* 0x040fe20000000060 */
        /* <DEDUP_REMOVED lines=12> */
[----:B------:R-:W5:Y:S01]  /*6290*/  LDS R37, [R3+UR10+0xdc0] ;  /* 0x000dc00a03257984 */ /* 0x000f620008000800 */
[C---:B------:R-:W-:Y:S01]  /*62a0*/  FFMA R75, R42.reuse, R30, R75 ;  /* 0x0000001e2a4b7223 */ /* 0x040fe2000000004b */
[----:B------:R-:W-:Y:S01]  /*62b0*/  FFMA R82, R42, R34, R82 ;  /* 0x000000222a527223 */ /* 0x000fe20000000052 */
[C---:B0-----:R-:W-:Y:S01]  /*62c0*/  FFMA R108, R21.reuse, R50, R108 ;  /* 0x00000032156c7223 */ /* 0x041fe2000000006c */
        /* <DEDUP_REMOVED lines=30> */
[C---:B-1----:R-:W-:Y:S01]  /*64b0*/  FFMA R110, R38.reuse, R50, R110 ;  /* 0x00000032266e7223 */ /* 0x042fe2000000006e */
[----:B------:R-:W-:Y:S01]  /*64c0*/  FFMA R81, R38, R30, R81 ;  /* 0x0000001e26517223 */ /* 0x000fe20000000051 */
        /* <DEDUP_REMOVED lines=8> */
[----:B------:R-:W-:Y:S01]  /*6550*/  FFMA R88, R38, R34, R88 ;  /* 0x0000002226587223 */ /* 0x000fe20000000058 */
        /* <DEDUP_REMOVED lines=14> */
[----:B------:R-:W-:Y:S01]  /*6640*/  FFMA R84, R39, R34, R84 ;  /* 0x0000002227547223 */ /* 0x000fe20000000054 */
        /* <DEDUP_REMOVED lines=8> */
[C---:B------:R-:W-:Y:S01]  /*66d0*/  FFMA R77, R21.reuse, R31, R77 ;  /* 0x0000001f154d7223 */ /* 0x040fe2000000004d */
[----:B------:R-:W-:Y:S01]  /*66e0*/  FFMA R84, R21, R35, R84 ;  /* 0x0000002315547223 */ /* 0x000fe20000000054 */
[----:B------:R-:W4:Y:S01]  /*66f0*/  LDS R25, [R3+UR10+0xf80] ;  /* 0x000f800a03197984 */ /* 0x000f220008000800 */
[----:B------:R-:W5:Y:S01]  /*6700*/  LDC R21, c[0x0][0x39c] ;  /* 0x0000e700ff157b82 */ /* 0x000f620000000800 */
        /* <DEDUP_REMOVED lines=15> */
[----:B------:R-:W-:Y:S01]  /*6800*/  FFMA R89, R24, R63, R89 ;  /* 0x0000003f18597223 */ /* 0x000fe20000000059 */
[----:B-1----:R-:W-:Y:S01]  /*6810*/  FFMA R107, R20, R51, R107 ;  /* 0x00000033146b7223 */ /* 0x002fe2000000006b */
[C---:B------:R-:W-:Y:S01]  /*6820*/  FFMA R70, R24.reuse, R23, R70 ;  /* 0x0000001718467223 */ /* 0x040fe20000000046 */
[C---:B------:R-:W-:Y:S01]  /*6830*/  FFMA R49, R24.reuse, R27, R49 ;  /* 0x0000001b18317223 */ /* 0x040fe20000000031 */
[----:B------:R-:W-:Y:S01]  /*6840*/  FFMA R76, R24, R31, R76 ;  /* 0x0000001f184c7223 */ /* 0x000fe2000000004c */
[----:B--2---:R-:W-:Y:S01]  /*6850*/  FFMA R108, R38, R51, R108 ;  /* 0x00000033266c7223 */ /* 0x004fe2000000006c */
[----:B------:R-:W-:Y:S01]  /*6860*/  FFMA R83, R24, R35, R83 ;  /* 0x0000002318537223 */ /* 0x000fe20000000053 */
[C---:B------:R-:W-:Y:S01]  /*6870*/  FFMA R114, R20.reuse, R55, R114 ;  /* 0x0000003714727223 */ /* 0x040fe20000000072 */
[C---:B------:R-:W-:Y:S01]  /*6880*/  FFMA R99, R20.reuse, R59, R99 ;  /* 0x0000003b14637223 */ /* 0x040fe20000000063 */
[----:B---3--:R-:W-:Y:S01]  /*6890*/  FFMA R109, R29, R51, R109 ;  /* 0x000000331d6d7223 */ /* 0x008fe2000000006d */
[C---:B------:R-:W-:Y:S01]  /*68a0*/  FFMA R91, R20.reuse, R63, R91 ;  /* 0x0000003f145b7223 */ /* 0x040fe2000000005b */
[C---:B------:R-:W-:Y:S01]  /*68b0*/  FFMA R68, R20.reuse, R23, R68 ;  /* 0x0000001714447223 */ /* 0x040fe20000000044 */
[----:B------:R-:W-:Y:S01]  /*68c0*/  FFMA R71, R20, R27, R71 ;  /* 0x0000001b14477223 */ /* 0x000fe20000000047 */
[----:B----4-:R-:W-:Y:S01]  /*68d0*/  FFMA R110, R25, R51, R110 ;  /* 0x00000033196e7223 */ /* 0x010fe2000000006e */
[----:B------:R-:W-:Y:S01]  /*68e0*/  FFMA R51, R124, R23, R22 ;  /* 0x000000177c337223 */ /* 0x000fe20000000016 */
        /* <DEDUP_REMOVED lines=22> */
[-C--:B------:R-:W-:Y:S01]  /*6a50*/  FFMA R88, R25, R35.reuse, R88 ;  /* 0x0000002319587223 */ /* 0x080fe20000000058 */
[----:B------:R-:W-:Y:S01]  /*6a60*/  FFMA R124, R124, R35, R34 ;  /* 0x000000237c7c7223 */ /* 0x000fe20000000022 */
[----:B-----5:R-:W-:Y:S01]  /*6a70*/  LEA R64, R21, R64, 0x3 ;  /* 0x0000004015407211 */ /* 0x020fe200078e18ff */
[----:B------:R-:W-:Y:S06]  /*6a80*/  BAR.SYNC.DEFER_BLOCKING 0x0 ;  /* 0x0000000000007b1d */ /* 0x000fec0000010000 */
[----:B------:R-:W-:Y:S05]  /*6a90*/  BRA.U UP0, `(.L_x_39) ;  /* 0xffffffcd00647547 */ /* 0x000fea000b83ffff */
.L_x_0:
[----:B------:R-:W1:Y:S01]  /*6aa0*/  S2R R5, SR_CTAID.Y ;  /* 0x0000000000057919 */ /* 0x000e620000002600 */
[----:B------:R-:W2:Y:S01]  /*6ab0*/  S2UR UR5, SR_CTAID.X ;  /* 0x00000000000579c3 */ /* 0x000ea20000002500 */
[----:B------:R-:W-:Y:S02]  /*6ac0*/  LOP3.LUT R4, R0, 0xf, RZ, 0xc0, !PT ;  /* 0x0000000f00047812 */ /* 0x000fe400078ec0ff */
[----:B------:R-:W-:-:S05]  /*6ad0*/  SHF.R.U32.HI R0, RZ, 0x4, R0 ;  /* 0x00000004ff007819 */ /* 0x000fca0000011600 */
[----:B------:R-:W3:Y:S08]  /*6ae0*/  LDC R10, c[0x0][0x39c] ;  /* 0x0000e700ff0a7b82 */ /* 0x000ef00000000800 */
[----:B------:R-:W4:Y:S01]  /*6af0*/  LDC.64 R2, c[0x0][0x390] ;  /* 0x0000e400ff027b82 */ /* 0x000f220000000a00 */
[----:B--2---:R-:W-:-:S06]  /*6b00*/  USHF.L.U32 UR5, UR5, 0x7, URZ ;  /* 0x0000000705057899 */ /* 0x004fcc00080006ff */
[----:B------:R-:W-:Y:S02]  /*6b10*/  LOP3.LUT R0, R0, UR5, RZ, 0xfc, !PT ;  /* 0x0000000500007c12 */ /* 0x000fe4000f8efcff */
[----:B-1----:R-:W-:-:S05]  /*6b20*/  LEA R5, R5, R4, 0x7 ;  /* 0x0000000405057211 */ /* 0x002fca00078e38ff */
[----:B---3--:R-:W-:-:S04]  /*6b30*/  IMAD R11, R0, R10, R5 ;  /* 0x0000000a000b7224 */ /* 0x008fc800078e0205 */
[--C-:B----4-:R-:W-:Y:S01]  /*6b40*/  IMAD.WIDE R4, R11, 0x4, R2.reuse ;  /* 0x000000040b047825 */ /* 0x110fe200078e0202 */
[CC--:B------:R-:W-:Y:S02]  /*6b50*/  LEA R7, R10.reuse, R11.reuse, 0x4 ;  /* 0x0000000b0a077211 */ /* 0x0c0fe400078e20ff */
[CC--:B------:R-:W-:Y:S02]  /*6b60*/  LEA R13, R10.reuse, R11.reuse, 0x5 ;  /* 0x0000000b0a0d7211 */ /* 0x0c0fe400078e28ff */
[C---:B------:R-:W-:Y:S01]  /*6b70*/  LEA R11, R10.reuse, R11, 0x6 ;  /* 0x0000000b0a0b7211 */ /* 0x040fe200078e30ff */
[----:B0-----:R-:W-:Y:S01]  /*6b80*/  STG.E desc[UR8][R4.64], R104 ;  /* 0x0000006804007986 */ /* 0x001fe2000c101908 */
[--C-:B------:R-:W-:Y:S02]  /*6b90*/  IMAD.WIDE R6, R7, 0x4, R2.reuse ;  /* 0x0000000407067825 */ /* 0x100fe400078e0202 */
[----:B------:R-:W-:Y:S01]  /*6ba0*/  LEA R15, R10, R11, 0x5 ;  /* 0x0000000b0a0f7211 */ /* 0x000fe200078e28ff */
[----:B------:R-:W-:Y:S01]  /*6bb0*/  STG.E desc[UR8][R4.64+0x40], R105 ;  /* 0x0000406904007986 */ /* 0x000fe2000c101908 */
[----:B------:R-:W-:-:S02]  /*6bc0*/  IMAD.WIDE R8, R13, 0x4, R2 ;  /* 0x000000040d087825 */ /* 0x000fc400078e0202 */
[C---:B------:R-:W-:Y:S01]  /*6bd0*/  LEA R17, R10.reuse, R15, 0x4 ;  /* 0x0000000f0a117211 */ /* 0x040fe200078e20ff */
[----:B------:R-:W-:Y:S04]  /*6be0*/  STG.E desc[UR8][R4.64+0x80], R106 ;  /* 0x0000806a04007986 */ /* 0x000fe8000c101908 */
[----:B------:R-:W-:Y:S04]  /*6bf0*/  STG.E desc[UR8][R4.64+0xc0], R107 ;  /* 0x0000c06b04007986 */ /* 0x000fe8000c101908 */
[----:B------:R-:W-:Y:S04]  /*6c00*/  STG.E desc[UR8][R4.64+0x100], R108 ;  /* 0x0001006c04007986 */ /* 0x000fe8000c101908 */
[----:B------:R-:W-:Y:S04]  /*6c10*/  STG.E desc[UR8][R4.64+0x140], R109 ;  /* 0x0001406d04007986 */ /* 0x000fe8000c101908 */
[----:B------:R-:W-:Y:S04]  /*6c20*/  STG.E desc[UR8][R4.64+0x180], R110 ;  /* 0x0001806e04007986 */ /* 0x000fe8000c101908 */
[----:B------:R0:W-:Y:S04]  /*6c30*/  STG.E desc[UR8][R4.64+0x1c0], R120 ;  /* 0x0001c07804007986 */ /* 0x0001e8000c101908 */
[----:B------:R-:W-:Y:S04]  /*6c40*/  STG.E desc[UR8][R6.64], R111 ;  /* 0x0000006f06007986 */ /* 0x000fe8000c101908 */
[----:B------:R-:W-:Y:S01]  /*6c50*/  STG.E desc[UR8][R6.64+0x40], R112 ;  /* 0x0000407006007986 */ /* 0x000fe2000c101908 */
[----:B0-----:R-:W-:-:S03]  /*6c60*/  LEA R5, R10, R13, 0x4 ;  /* 0x0000000d0a057211 */ /* 0x001fc600078e20ff */
[----:B------:R-:W-:Y:S01]  /*6c70*/  STG.E desc[UR8][R6.64+0x80], R113 ;  /* 0x0000807106007986 */ /* 0x000fe2000c101908 */
[----:B------:R-:W-:-:S03]  /*6c80*/  LEA R13, R10, R11, 0x4 ;  /* 0x0000000b0a0d7211 */ /* 0x000fc600078e20ff */
[----:B------:R-:W-:Y:S01]  /*6c90*/  STG.E desc[UR8][R6.64+0xc0], R114 ;  /* 0x0000c07206007986 */ /* 0x000fe2000c101908 */
[----:B------:R-:W-:-:S03]  /*6ca0*/  IMAD.WIDE R4, R5, 0x4, R2 ;  /* 0x0000000405047825 */ /* 0x000fc600078e0202 */
[----:B------:R-:W-:Y:S04]  /*6cb0*/  STG.E desc[UR8][R6.64+0x100], R115 ;  /* 0x0001007306007986 */ /* 0x000fe8000c101908 */
[----:B------:R-:W-:Y:S04]  /*6cc0*/  STG.E desc[UR8][R6.64+0x140], R116 ;  /* 0x0001407406007986 */ /* 0x000fe8000c101908 */
[----:B------:R-:W-:Y:S04]  /*6cd0*/  STG.E desc[UR8][R6.64+0x180], R117 ;  /* 0x0001807506007986 */ /* 0x000fe8000c101908 */
[----:B------:R0:W-:Y:S04]  /*6ce0*/  STG.E desc[UR8][R6.64+0x1c0], R123 ;  /* 0x0001c07b06007986 */ /* 0x0001e8000c101908 */
[----:B------:R-:W-:Y:S04]  /*6cf0*/  STG.E desc[UR8][R8.64], R96 ;  /* 0x0000006008007986 */ /* 0x000fe8000c101908 */
[----:B------:R-:W-:Y:S01]  /*6d00*/  STG.E desc[UR8][R8.64+0x40], R97 ;  /* 0x0000406108007986 */ /* 0x000fe2000c101908 */
[----:B0-----:R-:W-:-:S03]  /*6d10*/  IMAD.WIDE R6, R11, 0x4, R2 ;  /* 0x000000040b067825 */ /* 0x001fc600078e0202 */
[----:B------:R-:W-:Y:S01]  /*6d20*/  STG.E desc[UR8][R8.64+0x80], R98 ;  /* 0x0000806208007986 */ /* 0x000fe2000c101908 */
[----:B------:R-:W-:-:S03]  /*6d30*/  IMAD.WIDE R10, R13, 0x4, R2 ;  /* 0x000000040d0a7825 */ /* 0x000fc600078e0202 */
[----:B------:R-:W-:Y:S01]  /*6d40*/  STG.E desc[UR8][R8.64+0xc0], R99 ;  /* 0x0000c06308007986 */ /* 0x000fe2000c101908 */
[----:B------:R-:W-:-:S03]  /*6d50*/  IMAD.WIDE R12, R15, 0x4, R2 ;  /* 0x000000040f0c7825 */ /* 0x000fc600078e0202 */
[----:B------:R-:W-:Y:S01]  /*6d60*/  STG.E desc[UR8][R8.64+0x100], R100 ;  /* 0x0001006408007986 */ /* 0x000fe2000c101908 */
[----:B------:R-:W-:-:S03]  /*6d70*/  IMAD.WIDE R2, R17, 0x4, R2 ;  /* 0x0000000411027825 */ /* 0x000fc600078e0202 */
[----:B------:R-:W-:Y:S04]  /*6d80*/  STG.E desc[UR8][R8.64+0x140], R101 ;  /* 0x0001406508007986 */ /* 0x000fe8000c101908 */
        /* <DEDUP_REMOVED lines=41> */
[----:B------:R-:W-:Y:S01]  /*7020*/  STG.E desc[UR8][R2.64+0x1c0], R124 ;  /* 0x0001c07c02007986 */ /* 0x000fe2000c101908 */
[----:B------:R-:W-:Y:S05]  /*7030*/  EXIT ;  /* 0x000000000000794d */ /* 0x000fea0003800000 */
.L_x_40:
[----:B------:R-:W-:-:S00]  /*7040*/  BRA `(.L_x_40) ;  /* 0xfffffffc00fc7947 */ /* 0x000fc0000383ffff */
[----:B------:R-:W-:-:S00]  /*7050*/  NOP ;  /* 0x0000000000007918 */ /* 0x000fc00000000000 */
        /* <DEDUP_REMOVED lines=10> */
.L_x_41:


//--------------------- .nv.shared._Z4gemmILi128ELi128ELi8ELi8ELi8EEvPfS0_S0_iii --------------------------
	.section	.nv.shared._Z4gemmILi128ELi128ELi8ELi8ELi8EEvPfS0_S0_iii,"aw",@nobits
	.sectionflags	@""
	.align	4
.nv.shared._Z4gemmILi128ELi128ELi8ELi8ELi8EEvPfS0_S0_iii:
	.zero		9216


//--------------------- .nv.shared.reserved.0     --------------------------
	.section	.nv.shared.reserved.0,"aw",@nobits
	.weak		__nv_reservedSMEM_offset_0_alias
	.size		__nv_reservedSMEM_offset_0_alias, 0, 64
	.other		__nv_reservedSMEM_offset_0_alias,@"STO_CUDA_RESERVED_SHARED STV_DEFAULT"
__nv_reservedSMEM_offset_0_alias:
	.zero		0
	.zero		64


//--------------------- .nv.constant0._Z4gemmILi128ELi128ELi8ELi8ELi8EEvPfS0_S0_iii --------------------------
	.section	.nv.constant0._Z4gemmILi128ELi128ELi8ELi8ELi8EEvPfS0_S0_iii,"a",@progbits
	.sectionflags	@""
	.align	4
.nv.constant0._Z4gemmILi128ELi128ELi8ELi8ELi8EEvPfS0_S0_iii:
	.zero		932


//--------------------- SYMBOLS --------------------------

	.type		.nv.reservedSmem.offset0,@object
	.size		.nv.reservedSmem.offset0,0x4
	.type		.nv.reservedSmem.cap,@object
	.size		.nv.reservedSmem.cap,0x4
